	.target	sm_90a

	.elftype	@"ET_EXEC"


//--------------------- .note.nv.tkinfo           --------------------------
	.section	.note.nv.tkinfo,"",@"SHT_NOTE"
	.sectionflags	@"SHF_NOTE_NV_TKINFO"
	.tkinfo
        /*0018*/ 	.word	0x00000002
        /*0030*/ 	.string	""
        /*0030*/ 	.string	"ptxas"
        /*0030*/ 	.string	"Cuda compilation tools, release 13.0, V13.0.88"
        /*0030*/ 	.string	"Build cuda_13.0.r13.0/compiler.36424714_0"
        /*0030*/ 	.string	"-v  -suppress-debug-info  -lineinfo  -arch sm_90a "



//--------------------- .note.nv.cuinfo           --------------------------
	.section	.note.nv.cuinfo,"",@"SHT_NOTE"
	.sectionflags	@"SHF_NOTE_NV_CUINFO"
        /*0018*/ 	.short	0x0002
        /*001a*/ 	.short	0x005a
        /*001c*/ 	.short	0x0082
	.zero		2


//--------------------- .nv.info                  --------------------------
	.section	.nv.info,"",@"SHT_CUDA_INFO"
	.align	4


	//----- nvinfo : EIATTR_REGCOUNT
	.align		4
        /*0000*/ 	.byte	0x04, 0x2f
        /*0002*/ 	.short	(.L_1 - .L_0)
	.align		4
.L_0:
        /*0004*/ 	.word	index@(matmul_kernel)
        /*0008*/ 	.word	0x000000ff


	//----- nvinfo : EIATTR_FRAME_SIZE
	.align		4
.L_1:
        /*000c*/ 	.byte	0x04, 0x11
        /*000e*/ 	.short	(.L_3 - .L_2)
	.align		4
.L_2:
        /*0010*/ 	.word	index@(matmul_kernel)
        /*0014*/ 	.word	0x00000568


	//----- nvinfo : EIATTR_MIN_STACK_SIZE
	.align		4
.L_3:
        /*0018*/ 	.byte	0x04, 0x12
        /*001a*/ 	.short	(.L_5 - .L_4)
	.align		4
.L_4:
        /*001c*/ 	.word	index@(matmul_kernel)
        /*0020*/ 	.word	0x00000568
.L_5:


//--------------------- .nv.compat                --------------------------
	.section	.nv.compat,"",@"SHT_CUDA_COMPAT_INFO"
	.align	4
        /*0000*/ 	.byte	0x02, 0x09, 0x01, 0x00, 0x02, 0x02, 0x04, 0x00, 0x02, 0x05, 0x05, 0x00, 0x03, 0x07, 0x01, 0x01
        /*0010*/ 	.byte	0x02, 0x03, 0x00, 0x00, 0x02, 0x06, 0x01, 0x00, 0x04, 0x0b, 0x08, 0x00, 0x00, 0x00, 0x00, 0x00
        /*0020*/ 	.byte	0x00, 0x00, 0x00, 0x00


//--------------------- .nv.info.matmul_kernel    --------------------------
	.section	.nv.info.matmul_kernel,"",@"SHT_CUDA_INFO"
	.sectionflags	@""
	.align	4


	//----- nvinfo : EIATTR_CUDA_API_VERSION
	.align		4
        /*0000*/ 	.byte	0x04, 0x37
        /*0002*/ 	.short	(.L_7 - .L_6)
.L_6:
        /*0004*/ 	.word	0x00000082


	//----- nvinfo : EIATTR_KPARAM_INFO
	.align		4
.L_7:
        /*0008*/ 	.byte	0x04, 0x17
        /*000a*/ 	.short	(.L_9 - .L_8)
.L_8:
        /*000c*/ 	.word	0x00000000
        /*0010*/ 	.short	0x000d
        /*0012*/ 	.short	0x0048
        /*0014*/ 	.byte	0x00, 0xf4, 0x21, 0x00


	//----- nvinfo : EIATTR_KPARAM_INFO
	.align		4
.L_9:
        /*0018*/ 	.byte	0x04, 0x17
        /*001a*/ 	.short	(.L_11 - .L_10)
.L_10:
        /*001c*/ 	.word	0x00000000
        /*0020*/ 	.short	0x000c
        /*0022*/ 	.short	0x0040
        /*0024*/ 	.byte	0x00, 0xf4, 0x21, 0x00


	//----- nvinfo : EIATTR_KPARAM_INFO
	.align		4
.L_11:
        /*0028*/ 	.byte	0x04, 0x17
        /*002a*/ 	.short	(.L_13 - .L_12)
.L_12:
        /*002c*/ 	.word	0x00000000
        /*0030*/ 	.short	0x000b
        /*0032*/ 	.short	0x0038
        /*0034*/ 	.byte	0x00, 0xf0, 0x11, 0x00


	//----- nvinfo : EIATTR_KPARAM_INFO
	.align		4
.L_13:
        /*0038*/ 	.byte	0x04, 0x17
        /*003a*/ 	.short	(.L_15 - .L_14)
.L_14:
        /*003c*/ 	.word	0x00000000
        /*0040*/ 	.short	0x000a
        /*0042*/ 	.short	0x0034
        /*0044*/ 	.byte	0x00, 0xf0, 0x11, 0x00


	//----- nvinfo : EIATTR_KPARAM_INFO
	.align		4
.L_15:
        /*0048*/ 	.byte	0x04, 0x17
        /*004a*/ 	.short	(.L_17 - .L_16)
.L_16:
        /*004c*/ 	.word	0x00000000
        /*0050*/ 	.short	0x0009
        /*0052*/ 	.short	0x0030
        /*0054*/ 	.byte	0x00, 0xf0, 0x11, 0x00


	//----- nvinfo : EIATTR_KPARAM_INFO
	.align		4
.L_17:
        /*0058*/ 	.byte	0x04, 0x17
        /*005a*/ 	.short	(.L_19 - .L_18)
.L_18:
        /*005c*/ 	.word	0x00000000
        /*0060*/ 	.short	0x0008
        /*0062*/ 	.short	0x002c
        /*0064*/ 	.byte	0x00, 0xf0, 0x11, 0x00


	//----- nvinfo : EIATTR_KPARAM_INFO
	.align		4
.L_19:
        /*0068*/ 	.byte	0x04, 0x17
        /*006a*/ 	.short	(.L_21 - .L_20)
.L_20:
        /*006c*/ 	.word	0x00000000
        /*0070*/ 	.short	0x0007
        /*0072*/ 	.short	0x0028
        /*0074*/ 	.byte	0x00, 0xf0, 0x11, 0x00


	//----- nvinfo : EIATTR_KPARAM_INFO
	.align		4
.L_21:
        /*0078*/ 	.byte	0x04, 0x17
        /*007a*/ 	.short	(.L_23 - .L_22)
.L_22:
        /*007c*/ 	.word	0x00000000
        /*0080*/ 	.short	0x0006
        /*0082*/ 	.short	0x0024
        /*0084*/ 	.byte	0x00, 0xf0, 0x11, 0x00


	//----- nvinfo : EIATTR_KPARAM_INFO
	.align		4
.L_23:
        /*0088*/ 	.byte	0x04, 0x17
        /*008a*/ 	.short	(.L_25 - .L_24)
.L_24:
        /*008c*/ 	.word	0x00000000
        /*0090*/ 	.short	0x0005
        /*0092*/ 	.short	0x0020
        /*0094*/ 	.byte	0x00, 0xf0, 0x11, 0x00


	//----- nvinfo : EIATTR_KPARAM_INFO
	.align		4
.L_25:
        /*0098*/ 	.byte	0x04, 0x17
        /*009a*/ 	.short	(.L_27 - .L_26)
.L_26:
        /*009c*/ 	.word	0x00000000
        /*00a0*/ 	.short	0x0004
        /*00a2*/ 	.short	0x001c
        /*00a4*/ 	.byte	0x00, 0xf0, 0x11, 0x00


	//----- nvinfo : EIATTR_KPARAM_INFO
	.align		4
.L_27:
        /*00a8*/ 	.byte	0x04, 0x17
        /*00aa*/ 	.short	(.L_29 - .L_28)
.L_28:
        /*00ac*/ 	.word	0x00000000
        /*00b0*/ 	.short	0x0003
        /*00b2*/ 	.short	0x0018
        /*00b4*/ 	.byte	0x00, 0xf0, 0x11, 0x00


	//----- nvinfo : EIATTR_KPARAM_INFO
	.align		4
.L_29:
        /*00b8*/ 	.byte	0x04, 0x17
        /*00ba*/ 	.short	(.L_31 - .L_30)
.L_30:
        /*00bc*/ 	.word	0x00000000
        /*00c0*/ 	.short	0x0002
        /*00c2*/ 	.short	0x0010
        /*00c4*/ 	.byte	0x00, 0xf4, 0x21, 0x00


	//----- nvinfo : EIATTR_KPARAM_INFO
	.align		4
.L_31:
        /*00c8*/ 	.byte	0x04, 0x17
        /*00ca*/ 	.short	(.L_33 - .L_32)
.L_32:
        /*00cc*/ 	.word	0x00000000
        /*00d0*/ 	.short	0x0001
        /*00d2*/ 	.short	0x0008
        /*00d4*/ 	.byte	0x00, 0xf4, 0x21, 0x00


	//----- nvinfo : EIATTR_KPARAM_INFO
	.align		4
.L_33:
        /*00d8*/ 	.byte	0x04, 0x17
        /*00da*/ 	.short	(.L_35 - .L_34)
.L_34:
        /*00dc*/ 	.word	0x00000000
        /*00e0*/ 	.short	0x0000
        /*00e2*/ 	.short	0x0000
        /*00e4*/ 	.byte	0x00, 0xf4, 0x21, 0x00


	//----- nvinfo : EIATTR_SPARSE_MMA_MASK
	.align		4
.L_35:
        /*00e8*/ 	.byte	0x03, 0x50
        /*00ea*/ 	.short	0x0000


	//----- nvinfo : EIATTR_MAXREG_COUNT
	.align		4
        /*00ec*/ 	.byte	0x03, 0x1b
        /*00ee*/ 	.short	0x00ff


	//----- nvinfo : EIATTR_NUM_BARRIERS
	.align		4
        /*00f0*/ 	.byte	0x02, 0x4c
        /*00f2*/ 	.byte	0x01
	.zero		1


	//----- nvinfo : EIATTR_ANNOTATIONS
	.align		4
        /*00f4*/ 	.byte	0x04, 0x55
        /*00f6*/ 	.short	(.L_37 - .L_36)


	//   ....[0]....
.L_36:
        /*00f8*/ 	.word	0x00000001
        /*00fc*/ 	.byte	0xa0, 0x00, 0x00, 0x00, 0x01, 0x00, 0x00, 0x00, 0xe0, 0x00, 0x00, 0x00, 0x01, 0x00, 0x00, 0x00
        /* <DEDUP_REMOVED lines=466> */
        /*1e2c*/ 	.byte	0x60, 0xbd, 0x00, 0x00, 0x01, 0x00, 0x00, 0x00, 0x90, 0xbd, 0x00, 0x00


	//----- nvinfo : EIATTR_MERCURY_ISA_VERSION
	.align		4
.L_37:
        /*1e38*/ 	.byte	0x03, 0x5f
        /*1e3a*/ 	.short	0x0101


	//----- nvinfo : EIATTR_EXIT_INSTR_OFFSETS
	.align		4
        /*1e3c*/ 	.byte	0x04, 0x1c
        /*1e3e*/ 	.short	(.L_39 - .L_38)


	//   ....[0]....
.L_38:
        /*1e40*/ 	.word	0x00015da0


	//   ....[1]....
        /*1e44*/ 	.word	0x00015dc0


	//----- nvinfo : EIATTR_REQNTID
	.align		4
.L_39:
        /*1e48*/ 	.byte	0x04, 0x10
        /*1e4a*/ 	.short	(.L_41 - .L_40)
.L_40:
        /*1e4c*/ 	.word	0x00000080
        /*1e50*/ 	.word	0x00000001
        /*1e54*/ 	.word	0x00000001


	//----- nvinfo : EIATTR_CBANK_PARAM_SIZE
	.align		4
.L_41:
        /*1e58*/ 	.byte	0x03, 0x19
        /*1e5a*/ 	.short	0x0050


	//----- nvinfo : EIATTR_PARAM_CBANK
	.align		4
        /*1e5c*/ 	.byte	0x04, 0x0a
        /*1e5e*/ 	.short	(.L_43 - .L_42)
	.align		4
.L_42:
        /*1e60*/ 	.word	index@(.nv.constant0.matmul_kernel)
        /*1e64*/ 	.short	0x0210
        /*1e66*/ 	.short	0x0050


	//----- nvinfo : EIATTR_SW_WAR
	.align		4
.L_43:
        /*1e68*/ 	.byte	0x04, 0x36
        /*1e6a*/ 	.short	(.L_45 - .L_44)
.L_44:
        /*1e6c*/ 	.word	0x00000008
.L_45:


//--------------------- .nv.callgraph             --------------------------
	.section	.nv.callgraph,"",@"SHT_CUDA_CALLGRAPH"
	.align	4
	.sectionentsize	8
	.align		4
        /*0000*/ 	.word	0x00000000
	.align		4
        /*0004*/ 	.word	0xffffffff
	.align		4
        /*0008*/ 	.word	0x00000000
	.align		4
        /*000c*/ 	.word	0xfffffffe
	.align		4
        /*0010*/ 	.word	0x00000000
	.align		4
        /*0014*/ 	.word	0xfffffffd
	.align		4
        /*0018*/ 	.word	0x00000000
	.align		4
        /*001c*/ 	.word	0xfffffffc


//--------------------- .text.matmul_kernel       --------------------------
	.section	.text.matmul_kernel,"ax",@progbits
	.align	128
        .global         matmul_kernel
        .type           matmul_kernel,@function
        .size           matmul_kernel,(.L_x_3 - matmul_kernel)
        .other          matmul_kernel,@"STO_CUDA_ENTRY STV_DEFAULT"
matmul_kernel:
.text.matmul_kernel:
[----:B------:R-:W0:Y:S08]  /*0000*/  LDC R1, c[0x0][0x28] ;  /* 0x00000a00ff017b82 */ /* 0x000e300000000800 */
[----:B------:R-:W1:Y:S01]  /*0010*/  LDC.64 R2, c[0x0][0x228] ;  /* 0x00008a00ff027b82 */ /* 0x000e620000000a00 */
[----:B------:R-:W2:Y:S01]  /*0020*/  S2R R7, SR_CTAID.X ;  /* 0x0000000000077919 */ /* 0x000ea20000002500 */
[----:B0-----:R-:W-:Y:S01]  /*0030*/  VIADD R1, R1, 0xfffffa98 ;  /* 0xfffffa9801017836 */ /* 0x001fe20000000000 */
[----:B------:R-:W-:Y:S01]  /*0040*/  UMOV UR4, 0x400 ;  /* 0x0000040000047882 */ /* 0x000fe20000000000 */
[----:B------:R-:W-:Y:S01]  /*0050*/  ULDC.64 UR12, c[0x0][0x208] ;  /* 0x00008200000c7ab9 */ /* 0x000fe20000000a00 */
[----:B------:R-:W0:Y:S01]  /*0060*/  S2R R154, SR_TID.X ;  /* 0x00000000009a7919 */ /* 0x000e220000002100 */
[----:B------:R-:W-:-:S02]  /*0070*/  CS2R R24, SRZ ;  /* 0x0000000000187805 */ /* 0x000fc4000001ff00 */
[----:B------:R-:W-:Y:S01]  /*0080*/  CS2R R26, SRZ ;  /* 0x00000000001a7805 */ /* 0x000fe2000001ff00 */
[----:B------:R-:W3:Y:S01]  /*0090*/  LDC R190, c[0x0][0x230] ;  /* 0x00008c00ffbe7b82 */ /* 0x000ee20000000800 */
[----:B------:R4:W-:Y:S01]  /*00a0*/  STL [R1], RZ ;  /* 0x000000ff01007387 */ /* 0x0009e20000100800 */
[----:B------:R-:W-:Y:S02]  /*00b0*/  CS2R R28, SRZ ;  /* 0x00000000001c7805 */ /* 0x000fe4000001ff00 */
[----:B------:R-:W-:Y:S02]  /*00c0*/  CS2R R30, SRZ ;  /* 0x00000000001e7805 */ /* 0x000fe4000001ff00 */
[----:B------:R-:W-:Y:S01]  /*00d0*/  CS2R R32, SRZ ;  /* 0x0000000000207805 */ /* 0x000fe2000001ff00 */
[----:B------:R4:W-:Y:S01]  /*00e0*/  STL [R1+0x4], RZ ;  /* 0x000004ff01007387 */ /* 0x0009e20000100800 */
[----:B------:R-:W-:Y:S02]  /*00f0*/  CS2R R34, SRZ ;  /* 0x0000000000227805 */ /* 0x000fe4000001ff00 */
[----:B------:R-:W-:Y:S01]  /*0100*/  CS2R R36, SRZ ;  /* 0x0000000000247805 */ /* 0x000fe2000001ff00 */
[----:B------:R-:W5:Y:S01]  /*0110*/  S2UR UR6, SR_CgaCtaId ;  /* 0x00000000000679c3 */ /* 0x000f620000008800 */
[----:B------:R4:W-:Y:S01]  /*0120*/  STL [R1+0x8], RZ ;  /* 0x000008ff01007387 */ /* 0x0009e20000100800 */
[----:B------:R-:W-:-:S02]  /*0130*/  CS2R R38, SRZ ;  /* 0x0000000000267805 */ /* 0x000fc4000001ff00 */
[----:B------:R-:W-:Y:S02]  /*0140*/  CS2R R40, SRZ ;  /* 0x0000000000287805 */ /* 0x000fe4000001ff00 */
[----:B------:R-:W-:Y:S01]  /*0150*/  CS2R R42, SRZ ;  /* 0x00000000002a7805 */ /* 0x000fe2000001ff00 */
[----:B------:R4:W-:Y:S01]  /*0160*/  STL [R1+0xc], RZ ;  /* 0x00000cff01007387 */ /* 0x0009e20000100800 */
[----:B------:R-:W-:Y:S02]  /*0170*/  CS2R R44, SRZ ;  /* 0x00000000002c7805 */ /* 0x000fe4000001ff00 */
[----:B------:R-:W-:Y:S01]  /*0180*/  CS2R R46, SRZ ;  /* 0x00000000002e7805 */ /* 0x000fe2000001ff00 */
[----:B-1----:R-:W-:Y:S01]  /*0190*/  VIADD R0, R3, 0xff ;  /* 0x000000ff03007836 */ /* 0x002fe20000000000 */
[----:B------:R4:W-:Y:S01]  /*01a0*/  STL [R1+0x10], RZ ;  /* 0x000010ff01007387 */ /* 0x0009e20000100800 */
[----:B------:R-:W-:Y:S02]  /*01b0*/  CS2R R48, SRZ ;  /* 0x0000000000307805 */ /* 0x000fe4000001ff00 */
[----:B------:R-:W-:-:S02]  /*01c0*/  CS2R R50, SRZ ;  /* 0x0000000000327805 */ /* 0x000fc4000001ff00 */
[----:B------:R-:W-:Y:S02]  /*01d0*/  CS2R R52, SRZ ;  /* 0x0000000000347805 */ /* 0x000fe4000001ff00 */
[----:B------:R-:W-:Y:S01]  /*01e0*/  SHF.R.S32.HI R5, RZ, 0x1f, R0 ;  /* 0x0000001fff057819 */ /* 0x000fe20000011400 */
[----:B------:R4:W-:Y:S01]  /*01f0*/  STL [R1+0x14], RZ ;  /* 0x000014ff01007387 */ /* 0x0009e20000100800 */
[----:B------:R-:W-:Y:S01]  /*0200*/  CS2R R54, SRZ ;  /* 0x0000000000367805 */ /* 0x000fe2000001ff00 */
[----:B---3--:R-:W-:Y:S01]  /*0210*/  VIADD R190, R190, 0x1f ;  /* 0x0000001fbebe7836 */ /* 0x008fe20000000000 */
[----:B------:R-:W-:Y:S01]  /*0220*/  LEA.HI R5, R5, R0, RZ, 0x8 ;  /* 0x0000000005057211 */ /* 0x000fe200078f40ff */
[----:B------:R4:W-:Y:S01]  /*0230*/  STL [R1+0x18], RZ ;  /* 0x000018ff01007387 */ /* 0x0009e20000100800 */
[----:B--2---:R-:W-:Y:S02]  /*0240*/  IABS R10, R7 ;  /* 0x00000007000a7213 */ /* 0x004fe40000000000 */
[----:B------:R-:W-:-:S02]  /*0250*/  CS2R R56, SRZ ;  /* 0x0000000000387805 */ /* 0x000fc4000001ff00 */
[----:B------:R-:W-:Y:S01]  /*0260*/  SHF.R.S32.HI R6, RZ, 0x8, R5 ;  /* 0x00000008ff067819 */ /* 0x000fe20000011405 */
[----:B------:R4:W-:Y:S01]  /*0270*/  STL [R1+0x1c], RZ ;  /* 0x00001cff01007387 */ /* 0x0009e20000100800 */
[----:B0-----:R-:W-:Y:S01]  /*0280*/  LOP3.LUT R153, R154, 0x7f, RZ, 0xc0, !PT ;  /* 0x0000007f9a997812 */ /* 0x001fe200078ec0ff */
[----:B-----5:R-:W-:Y:S01]  /*0290*/  ULEA UR6, UR6, UR4, 0x18 ;  /* 0x0000000406067291 */ /* 0x020fe2000f8ec03f */
[-C--:B------:R-:W-:Y:S01]  /*02a0*/  IABS R9, R6.reuse ;  /* 0x0000000600097213 */ /* 0x080fe20000000000 */
[----:B------:R4:W-:Y:S01]  /*02b0*/  STL [R1+0x20], RZ ;  /* 0x000020ff01007387 */ /* 0x0009e20000100800 */
[----:B------:R-:W-:Y:S02]  /*02c0*/  IABS R12, R6 ;  /* 0x00000006000c7213 */ /* 0x000fe40000000000 */
[----:B------:R-:W-:Y:S01]  /*02d0*/  CS2R R58, SRZ ;  /* 0x00000000003a7805 */ /* 0x000fe2000001ff00 */
[----:B------:R-:W0:Y:S01]  /*02e0*/  I2F.RP R0, R9 ;  /* 0x0000000900007306 */ /* 0x000e220000209400 */
[----:B------:R4:W-:Y:S01]  /*02f0*/  STL [R1+0x24], RZ ;  /* 0x000024ff01007387 */ /* 0x0009e20000100800 */
[----:B------:R-:W-:-:S02]  /*0300*/  CS2R R60, SRZ ;  /* 0x00000000003c7805 */ /* 0x000fc4000001ff00 */
[----:B------:R-:W-:Y:S02]  /*0310*/  CS2R R62, SRZ ;  /* 0x00000000003e7805 */ /* 0x000fe4000001ff00 */
[----:B------:R-:W-:Y:S01]  /*0320*/  CS2R R64, SRZ ;  /* 0x0000000000407805 */ /* 0x000fe2000001ff00 */
[----:B------:R4:W-:Y:S01]  /*0330*/  STL [R1+0x28], RZ ;  /* 0x000028ff01007387 */ /* 0x0009e20000100800 */
[----:B------:R-:W-:Y:S02]  /*0340*/  CS2R R66, SRZ ;  /* 0x0000000000427805 */ /* 0x000fe4000001ff00 */
[----:B------:R-:W-:Y:S02]  /*0350*/  CS2R R68, SRZ ;  /* 0x0000000000447805 */ /* 0x000fe4000001ff00 */
[----:B------:R-:W-:Y:S01]  /*0360*/  CS2R R70, SRZ ;  /* 0x0000000000467805 */ /* 0x000fe2000001ff00 */
[----:B------:R4:W-:Y:S01]  /*0370*/  STL [R1+0x2c], RZ ;  /* 0x00002cff01007387 */ /* 0x0009e20000100800 */
[----:B------:R-:W-:-:S02]  /*0380*/  CS2R R72, SRZ ;  /* 0x0000000000487805 */ /* 0x000fc4000001ff00 */
[----:B------:R-:W-:Y:S02]  /*0390*/  CS2R R74, SRZ ;  /* 0x00000000004a7805 */ /* 0x000fe4000001ff00 */
[----:B------:R-:W-:Y:S01]  /*03a0*/  CS2R R76, SRZ ;  /* 0x00000000004c7805 */ /* 0x000fe2000001ff00 */
[----:B------:R4:W-:Y:S01]  /*03b0*/  STL [R1+0x30], RZ ;  /* 0x000030ff01007387 */ /* 0x0009e20000100800 */
[----:B------:R-:W-:Y:S01]  /*03c0*/  CS2R R78, SRZ ;  /* 0x00000000004e7805 */ /* 0x000fe2000001ff00 */
[----:B0-----:R-:W0:Y:S01]  /*03d0*/  MUFU.RCP R0, R0 ;  /* 0x0000000000007308 */ /* 0x001e220000001000 */
[----:B------:R-:W-:Y:S01]  /*03e0*/  CS2R R80, SRZ ;  /* 0x0000000000507805 */ /* 0x000fe2000001ff00 */
[----:B------:R4:W-:Y:S01]  /*03f0*/  STL [R1+0x34], RZ ;  /* 0x000034ff01007387 */ /* 0x0009e20000100800 */
[----:B------:R-:W-:Y:S02]  /*0400*/  CS2R R82, SRZ ;  /* 0x0000000000527805 */ /* 0x000fe4000001ff00 */
[----:B------:R-:W-:-:S02]  /*0410*/  CS2R R84, SRZ ;  /* 0x0000000000547805 */ /* 0x000fc4000001ff00 */
[----:B------:R-:W-:Y:S01]  /*0420*/  CS2R R86, SRZ ;  /* 0x0000000000567805 */ /* 0x000fe2000001ff00 */
[----:B------:R4:W-:Y:S01]  /*0430*/  STL [R1+0x38], RZ ;  /* 0x000038ff01007387 */ /* 0x0009e20000100800 */
[----:B------:R-:W-:Y:S02]  /*0440*/  CS2R R88, SRZ ;  /* 0x0000000000587805 */ /* 0x000fe4000001ff00 */
[----:B------:R-:W-:Y:S02]  /*0450*/  CS2R R90, SRZ ;  /* 0x00000000005a7805 */ /* 0x000fe4000001ff00 */
[----:B------:R-:W-:Y:S01]  /*0460*/  CS2R R92, SRZ ;  /* 0x00000000005c7805 */ /* 0x000fe2000001ff00 */
[----:B------:R4:W-:Y:S01]  /*0470*/  STL [R1+0x3c], RZ ;  /* 0x00003cff01007387 */ /* 0x0009e20000100800 */
[----:B------:R-:W-:Y:S02]  /*0480*/  CS2R R94, SRZ ;  /* 0x00000000005e7805 */ /* 0x000fe4000001ff00 */
[----:B------:R-:W-:-:S02]  /*0490*/  CS2R R96, SRZ ;  /* 0x0000000000607805 */ /* 0x000fc4000001ff00 */
[----:B------:R-:W-:Y:S01]  /*04a0*/  CS2R R98, SRZ ;  /* 0x0000000000627805 */ /* 0x000fe2000001ff00 */
[----:B------:R4:W-:Y:S01]  /*04b0*/  STL [R1+0x40], RZ ;  /* 0x000040ff01007387 */ /* 0x0009e20000100800 */
[----:B------:R-:W-:Y:S02]  /*04c0*/  CS2R R100, SRZ ;  /* 0x0000000000647805 */ /* 0x000fe4000001ff00 */
[----:B------:R-:W-:Y:S01]  /*04d0*/  CS2R R102, SRZ ;  /* 0x0000000000667805 */ /* 0x000fe2000001ff00 */
[----:B0-----:R-:W-:Y:S01]  /*04e0*/  VIADD R4, R0, 0xffffffe ;  /* 0x0ffffffe00047836 */ /* 0x001fe20000000000 */
[----:B------:R4:W-:Y:S01]  /*04f0*/  STL [R1+0x44], RZ ;  /* 0x000044ff01007387 */ /* 0x0009e20000100800 */
[----:B------:R-:W-:Y:S01]  /*0500*/  IMAD.MOV R0, RZ, RZ, -R12 ;  /* 0x000000ffff007224 */ /* 0x000fe200078e0a0c */
[----:B------:R-:W-:Y:S01]  /*0510*/  CS2R R104, SRZ ;  /* 0x0000000000687805 */ /* 0x000fe2000001ff00 */
[----:B------:R0:W1:Y:S01]  /*0520*/  F2I.FTZ.U32.TRUNC.NTZ R5, R4 ;  /* 0x0000000400057305 */ /* 0x000062000021f000 */
        /* <DEDUP_REMOVED lines=8> */
[----:B0-----:R-:W-:Y:S01]  /*05b0*/  IMAD.MOV.U32 R4, RZ, RZ, RZ ;  /* 0x000000ffff047224 */ /* 0x001fe200078e00ff */
[----:B------:R4:W-:Y:S01]  /*05c0*/  STL [R1+0x50], RZ ;  /* 0x000050ff01007387 */ /* 0x0009e20000100800 */
[----:B------:R-:W-:-:S02]  /*05d0*/  CS2R R118, SRZ ;  /* 0x0000000000767805 */ /* 0x000fc4000001ff00 */
[----:B------:R-:W-:Y:S02]  /*05e0*/  CS2R R120, SRZ ;  /* 0x0000000000787805 */ /* 0x000fe4000001ff00 */
[----:B------:R-:W-:Y:S01]  /*05f0*/  CS2R R122, SRZ ;  /* 0x00000000007a7805 */ /* 0x000fe2000001ff00 */
[----:B------:R4:W-:Y:S01]  /*0600*/  STL [R1+0x54], RZ ;  /* 0x000054ff01007387 */ /* 0x0009e20000100800 */
[--C-:B-1----:R-:W-:Y:S01]  /*0610*/  IMAD.MOV R8, RZ, RZ, -R5.reuse ;  /* 0x000000ffff087224 */ /* 0x102fe200078e0a05 */
[----:B------:R-:W-:Y:S02]  /*0620*/  CS2R R124, SRZ ;  /* 0x00000000007c7805 */ /* 0x000fe4000001ff00 */
[----:B------:R-:W-:Y:S01]  /*0630*/  CS2R R126, SRZ ;  /* 0x00000000007e7805 */ /* 0x000fe2000001ff00 */
[----:B------:R4:W-:Y:S01]  /*0640*/  STL [R1+0x58], RZ ;  /* 0x000058ff01007387 */ /* 0x0009e20000100800 */
[----:B------:R-:W-:Y:S01]  /*0650*/  IMAD R11, R8, R9, RZ ;  /* 0x00000009080b7224 */ /* 0x000fe200078e02ff */
[----:B------:R-:W-:Y:S01]  /*0660*/  CS2R R128, SRZ ;  /* 0x0000000000807805 */ /* 0x000fe2000001ff00 */
[----:B------:R-:W-:Y:S01]  /*0670*/  IMAD.MOV.U32 R8, RZ, RZ, R10 ;  /* 0x000000ffff087224 */ /* 0x000fe200078e000a */
[----:B------:R4:W-:Y:S01]  /*0680*/  STL [R1+0x5c], RZ ;  /* 0x00005cff01007387 */ /* 0x0009e20000100800 */
[----:B------:R-:W-:Y:S01]  /*0690*/  IMAD.HI.U32 R5, R5, R11, R4 ;  /* 0x0000000b05057227 */ /* 0x000fe200078e0004 */
[----:B------:R-:W-:-:S02]  /*06a0*/  CS2R R130, SRZ ;  /* 0x0000000000827805 */ /* 0x000fc4000001ff00 */
[----:B------:R-:W-:Y:S01]  /*06b0*/  CS2R R132, SRZ ;  /* 0x0000000000847805 */ /* 0x000fe2000001ff00 */
[----:B------:R4:W-:Y:S01]  /*06c0*/  STL [R1+0x60], RZ ;  /* 0x000060ff01007387 */ /* 0x0009e20000100800 */
[----:B------:R-:W-:Y:S02]  /*06d0*/  CS2R R134, SRZ ;  /* 0x0000000000867805 */ /* 0x000fe4000001ff00 */
[----:B------:R-:W-:Y:S01]  /*06e0*/  CS2R R136, SRZ ;  /* 0x0000000000887805 */ /* 0x000fe2000001ff00 */
[----:B------:R-:W-:Y:S01]  /*06f0*/  IMAD.HI.U32 R5, R5, R8, RZ ;  /* 0x0000000805057227 */ /* 0x000fe200078e00ff */
[----:B------:R4:W-:Y:S01]  /*0700*/  STL [R1+0x64], RZ ;  /* 0x000064ff01007387 */ /* 0x0009e20000100800 */
[----:B------:R-:W-:Y:S02]  /*0710*/  CS2R R138, SRZ ;  /* 0x00000000008a7805 */ /* 0x000fe4000001ff00 */
[----:B------:R-:W-:Y:S01]  /*0720*/  CS2R R140, SRZ ;  /* 0x00000000008c7805 */ /* 0x000fe2000001ff00 */
[----:B------:R-:W-:Y:S01]  /*0730*/  IMAD R0, R5, R0, R8 ;  /* 0x0000000005007224 */ /* 0x000fe200078e0208 */
[----:B------:R4:W-:Y:S01]  /*0740*/  STL [R1+0x68], RZ ;  /* 0x000068ff01007387 */ /* 0x0009e20000100800 */
[----:B------:R-:W-:-:S02]  /*0750*/  CS2R R142, SRZ ;  /* 0x00000000008e7805 */ /* 0x000fc4000001ff00 */
[----:B------:R-:W-:Y:S02]  /*0760*/  CS2R R144, SRZ ;  /* 0x0000000000907805 */ /* 0x000fe4000001ff00 */
[----:B------:R-:W-:Y:S02]  /*0770*/  CS2R R146, SRZ ;  /* 0x0000000000927805 */ /* 0x000fe4000001ff00 */
[----:B------:R-:W-:Y:S01]  /*0780*/  ISETP.GT.U32.AND P1, PT, R9, R0, PT ;  /* 0x000000000900720c */ /* 0x000fe20003f24070 */
[----:B------:R4:W-:Y:S01]  /*0790*/  STL [R1+0x6c], RZ ;  /* 0x00006cff01007387 */ /* 0x0009e20000100800 */
[----:B------:R-:W-:Y:S02]  /*07a0*/  CS2R R148, SRZ ;  /* 0x0000000000947805 */ /* 0x000fe4000001ff00 */
[----:B------:R-:W-:Y:S01]  /*07b0*/  CS2R R150, SRZ ;  /* 0x0000000000967805 */ /* 0x000fe2000001ff00 */
[----:B------:R4:W-:Y:S04]  /*07c0*/  STL [R1+0x70], RZ ;  /* 0x000070ff01007387 */ /* 0x0009e80000100800 */
[----:B------:R4:W-:Y:S04]  /*07d0*/  STL [R1+0x74], RZ ;  /* 0x000074ff01007387 */ /* 0x0009e80000100800 */
[----:B------:R-:W-:Y:S01]  /*07e0*/  @!P1 IMAD.IADD R0, R0, 0x1, -R9 ;  /* 0x0000000100009824 */ /* 0x000fe200078e0a09 */
[----:B------:R4:W-:Y:S01]  /*07f0*/  STL [R1+0x78], RZ ;  /* 0x000078ff01007387 */ /* 0x0009e20000100800 */
[----:B------:R-:W-:Y:S01]  /*0800*/  @!P1 VIADD R5, R5, 0x1 ;  /* 0x0000000105059836 */ /* 0x000fe20000000000 */
[----:B------:R-:W-:-:S02]  /*0810*/  ISETP.NE.AND P1, PT, R6, RZ, PT ;  /* 0x000000ff0600720c */ /* 0x000fc40003f25270 */
[----:B------:R-:W-:Y:S01]  /*0820*/  ISETP.GE.U32.AND P0, PT, R0, R9, PT ;  /* 0x000000090000720c */ /* 0x000fe20003f06070 */
[----:B------:R4:W-:Y:S01]  /*0830*/  STL [R1+0x7c], RZ ;  /* 0x00007cff01007387 */ /* 0x0009e20000100800 */
[----:B------:R-:W-:-:S03]  /*0840*/  LOP3.LUT R0, R7, R6, RZ, 0x3c, !PT ;  /* 0x0000000607007212 */ /* 0x000fc600078e3cff */
[----:B------:R4:W-:Y:S01]  /*0850*/  STL [R1+0x80], RZ ;  /* 0x000080ff01007387 */ /* 0x0009e20000100800 */
[----:B------:R-:W-:Y:S01]  /*0860*/  ISETP.GE.AND P2, PT, R0, RZ, PT ;  /* 0x000000ff0000720c */ /* 0x000fe20003f46270 */
[----:B------:R-:W-:Y:S02]  /*0870*/  VIADD R0, R2, 0x7f ;  /* 0x0000007f02007836 */ /* 0x000fe40000000000 */
[----:B------:R4:W-:Y:S04]  /*0880*/  STL [R1+0x84], RZ ;  /* 0x000084ff01007387 */ /* 0x0009e80000100800 */
[----:B------:R-:W-:Y:S01]  /*0890*/  @P0 VIADD R5, R5, 0x1 ;  /* 0x0000000105050836 */ /* 0x000fe20000000000 */
[----:B------:R4:W-:Y:S03]  /*08a0*/  STL [R1+0x88], RZ ;  /* 0x000088ff01007387 */ /* 0x0009e60000100800 */
[----:B------:R-:W-:Y:S01]  /*08b0*/  IMAD.MOV.U32 R10, RZ, RZ, R5 ;  /* 0x000000ffff0a7224 */ /* 0x000fe200078e0005 */
[----:B------:R-:W-:Y:S01]  /*08c0*/  SHF.R.S32.HI R5, RZ, 0x1f, R0 ;  /* 0x0000001fff057819 */ /* 0x000fe20000011400 */
[----:B------:R4:W-:Y:S02]  /*08d0*/  STL [R1+0x8c], RZ ;  /* 0x00008cff01007387 */ /* 0x0009e40000100800 */
[----:B------:R-:W-:Y:S01]  /*08e0*/  @!P2 IMAD.MOV R10, RZ, RZ, -R10 ;  /* 0x000000ffff0aa224 */ /* 0x000fe200078e0a0a */
[----:B------:R-:W-:Y:S01]  /*08f0*/  LEA.HI R5, R5, R0, RZ, 0x7 ;  /* 0x0000000005057211 */ /* 0x000fe200078f38ff */
[----:B------:R4:W-:Y:S01]  /*0900*/  STL [R1+0x90], RZ ;  /* 0x000090ff01007387 */ /* 0x0009e20000100800 */
[----:B------:R-:W-:-:S03]  /*0910*/  @!P1 LOP3.LUT R10, RZ, R6, RZ, 0x33, !PT ;  /* 0x00000006ff0a9212 */ /* 0x000fc600078e33ff */
[----:B------:R4:W-:Y:S01]  /*0920*/  STL [R1+0x94], RZ ;  /* 0x000094ff01007387 */ /* 0x0009e20000100800 */
[----:B------:R-:W-:Y:S01]  /*0930*/  LEA.HI.SX32 R5, R5, -R10, 0x19 ;  /* 0x8000000a05057211 */ /* 0x000fe200078fcaff */
[----:B------:R-:W-:Y:S02]  /*0940*/  IMAD.MOV R8, RZ, RZ, -R10 ;  /* 0x000000ffff087224 */ /* 0x000fe400078e0a0a */
[----:B------:R4:W-:Y:S01]  /*0950*/  STL [R1+0x98], RZ ;  /* 0x000098ff01007387 */ /* 0x0009e20000100800 */
[----:B------:R-:W-:Y:S01]  /*0960*/  VIMNMX R11, R5, 0x1, PT ;  /* 0x00000001050b7848 */ /* 0x000fe20003fe0100 */
[----:B------:R-:W-:Y:S02]  /*0970*/  IMAD R8, R6, R8, R7 ;  /* 0x0000000806087224 */ /* 0x000fe400078e0207 */
[----:B------:R4:W-:Y:S01]  /*0980*/  STL [R1+0x9c], RZ ;  /* 0x00009cff01007387 */ /* 0x0009e20000100800 */
[-C--:B------:R-:W-:Y:S02]  /*0990*/  IABS R9, R11.reuse ;  /* 0x0000000b00097213 */ /* 0x080fe40000000000 */
[----:B------:R-:W-:Y:S01]  /*09a0*/  IABS R13, R11 ;  /* 0x0000000b000d7213 */ /* 0x000fe20000000000 */
[----:B------:R4:W-:Y:S01]  /*09b0*/  STL [R1+0xa0], RZ ;  /* 0x0000a0ff01007387 */ /* 0x0009e20000100800 */
[----:B------:R-:W0:Y:S03]  /*09c0*/  I2F.RP R0, R9 ;  /* 0x0000000900007306 */ /* 0x000e260000209400 */
[----:B------:R4:W-:Y:S04]  /*09d0*/  STL [R1+0xa4], RZ ;  /* 0x0000a4ff01007387 */ /* 0x0009e80000100800 */
[----:B------:R4:W-:Y:S04]  /*09e0*/  STL [R1+0xa8], RZ ;  /* 0x0000a8ff01007387 */ /* 0x0009e80000100800 */
[----:B------:R4:W-:Y:S01]  /*09f0*/  STL [R1+0xac], RZ ;  /* 0x0000acff01007387 */ /* 0x0009e20000100800 */
[----:B0-----:R-:W0:Y:S03]  /*0a00*/  MUFU.RCP R0, R0 ;  /* 0x0000000000007308 */ /* 0x001e260000001000 */
[----:B------:R4:W-:Y:S04]  /*0a10*/  STL [R1+0xb0], RZ ;  /* 0x0000b0ff01007387 */ /* 0x0009e80000100800 */
[----:B------:R4:W-:Y:S04]  /*0a20*/  STL [R1+0xb4], RZ ;  /* 0x0000b4ff01007387 */ /* 0x0009e80000100800 */
[----:B------:R4:W-:Y:S04]  /*0a30*/  STL [R1+0xb8], RZ ;  /* 0x0000b8ff01007387 */ /* 0x0009e80000100800 */
[----:B------:R4:W-:Y:S01]  /*0a40*/  STL [R1+0xbc], RZ ;  /* 0x0000bcff01007387 */ /* 0x0009e20000100800 */
[----:B0-----:R-:W-:-:S03]  /*0a50*/  VIADD R4, R0, 0xffffffe ;  /* 0x0ffffffe00047836 */ /* 0x001fc60000000000 */
[----:B------:R4:W-:Y:S01]  /*0a60*/  STL [R1+0xc0], RZ ;  /* 0x0000c0ff01007387 */ /* 0x0009e20000100800 */
[----:B------:R-:W-:Y:S01]  /*0a70*/  IMAD.MOV R0, RZ, RZ, -R13 ;  /* 0x000000ffff007224 */ /* 0x000fe200078e0a0d */
[----:B------:R0:W1:Y:S02]  /*0a80*/  F2I.FTZ.U32.TRUNC.NTZ R5, R4 ;  /* 0x0000000400057305 */ /* 0x000064000021f000 */
[----:B------:R4:W-:Y:S04]  /*0a90*/  STL [R1+0xc4], RZ ;  /* 0x0000c4ff01007387 */ /* 0x0009e80000100800 */
[----:B------:R4:W-:Y:S01]  /*0aa0*/  STL [R1+0xc8], RZ ;  /* 0x0000c8ff01007387 */ /* 0x0009e20000100800 */
[----:B0-----:R-:W-:-:S03]  /*0ab0*/  IMAD.MOV.U32 R4, RZ, RZ, RZ ;  /* 0x000000ffff047224 */ /* 0x001fc600078e00ff */
[----:B------:R4:W-:Y:S04]  /*0ac0*/  STL [R1+0xcc], RZ ;  /* 0x0000ccff01007387 */ /* 0x0009e80000100800 */
[----:B------:R4:W-:Y:S01]  /*0ad0*/  STL [R1+0xd0], RZ ;  /* 0x0000d0ff01007387 */ /* 0x0009e20000100800 */
[----:B-1----:R-:W-:-:S03]  /*0ae0*/  IMAD.MOV R12, RZ, RZ, -R5 ;  /* 0x000000ffff0c7224 */ /* 0x002fc600078e0a05 */
[----:B------:R4:W-:Y:S01]  /*0af0*/  STL [R1+0xd4], RZ ;  /* 0x0000d4ff01007387 */ /* 0x0009e20000100800 */
[----:B------:R-:W-:Y:S01]  /*0b00*/  IMAD.MOV.U32 R6, RZ, RZ, R12 ;  /* 0x000000ffff067224 */ /* 0x000fe200078e000c */
[----:B------:R-:W-:Y:S02]  /*0b10*/  IABS R12, R8 ;  /* 0x00000008000c7213 */ /* 0x000fe40000000000 */
[----:B------:R4:W-:Y:S01]  /*0b20*/  STL [R1+0xd8], RZ ;  /* 0x0000d8ff01007387 */ /* 0x0009e20000100800 */
[----:B------:R-:W-:Y:S02]  /*0b30*/  IMAD R7, R6, R9, RZ ;  /* 0x0000000906077224 */ /* 0x000fe400078e02ff */
[----:B------:R-:W-:Y:S01]  /*0b40*/  IMAD.MOV.U32 R6, RZ, RZ, R12 ;  /* 0x000000ffff067224 */ /* 0x000fe200078e000c */
[----:B------:R4:W-:Y:S01]  /*0b50*/  STL [R1+0xdc], RZ ;  /* 0x0000dcff01007387 */ /* 0x0009e20000100800 */
[----:B------:R-:W-:Y:S01]  /*0b60*/  IMAD.HI.U32 R5, R5, R7, R4 ;  /* 0x0000000705057227 */ /* 0x000fe200078e0004 */
[----:B------:R-:W-:-:S02]  /*0b70*/  LOP3.LUT R12, R154, 0x60, RZ, 0xc0, !PT ;  /* 0x000000609a0c7812 */ /* 0x000fc400078ec0ff */
[----:B------:R4:W-:Y:S03]  /*0b80*/  STL [R1+0xe0], RZ ;  /* 0x0000e0ff01007387 */ /* 0x0009e60000100800 */
[----:B------:R-:W-:Y:S01]  /*0b90*/  IMAD.HI.U32 R5, R5, R6, RZ ;  /* 0x0000000605057227 */ /* 0x000fe200078e00ff */
[----:B------:R4:W-:Y:S03]  /*0ba0*/  STL [R1+0xe4], RZ ;  /* 0x0000e4ff01007387 */ /* 0x0009e60000100800 */
[----:B------:R-:W-:Y:S01]  /*0bb0*/  IMAD R0, R5, R0, R6 ;  /* 0x0000000005007224 */ /* 0x000fe200078e0206 */
[----:B------:R4:W-:Y:S04]  /*0bc0*/  STL [R1+0xe8], RZ ;  /* 0x0000e8ff01007387 */ /* 0x0009e80000100800 */
[----:B------:R4:W-:Y:S01]  /*0bd0*/  STL [R1+0xec], RZ ;  /* 0x0000ecff01007387 */ /* 0x0009e20000100800 */
[----:B------:R-:W-:-:S03]  /*0be0*/  ISETP.GT.U32.AND P1, PT, R9, R0, PT ;  /* 0x000000000900720c */ /* 0x000fc60003f24070 */
[----:B------:R4:W-:Y:S04]  /*0bf0*/  STL [R1+0xf0], RZ ;  /* 0x0000f0ff01007387 */ /* 0x0009e80000100800 */
[----:B------:R4:W-:Y:S04]  /*0c00*/  STL [R1+0xf4], RZ ;  /* 0x0000f4ff01007387 */ /* 0x0009e80000100800 */
[----:B------:R4:W-:Y:S02]  /*0c10*/  STL [R1+0xf8], RZ ;  /* 0x0000f8ff01007387 */ /* 0x0009e40000100800 */
[----:B------:R-:W-:-:S02]  /*0c20*/  @!P1 IMAD.IADD R0, R0, 0x1, -R9 ;  /* 0x0000000100009824 */ /* 0x000fc400078e0a09 */
[----:B------:R4:W-:Y:S01]  /*0c30*/  STL [R1+0xfc], RZ ;  /* 0x0000fcff01007387 */ /* 0x0009e20000100800 */
[----:B------:R-:W-:Y:S01]  /*0c40*/  @!P1 VIADD R5, R5, 0x1 ;  /* 0x0000000105059836 */ /* 0x000fe20000000000 */
[----:B------:R-:W-:Y:S02]  /*0c50*/  ISETP.NE.AND P1, PT, R11, RZ, PT ;  /* 0x000000ff0b00720c */ /* 0x000fe40003f25270 */
[----:B------:R4:W-:Y:S01]  /*0c60*/  STL [R1+0x100], RZ ;  /* 0x000100ff01007387 */ /* 0x0009e20000100800 */
[----:B------:R-:W-:Y:S02]  /*0c70*/  ISETP.GE.U32.AND P0, PT, R0, R9, PT ;  /* 0x000000090000720c */ /* 0x000fe40003f06070 */
[-C--:B------:R-:W-:Y:S01]  /*0c80*/  LOP3.LUT R0, R8, R11.reuse, RZ, 0x3c, !PT ;  /* 0x0000000b08007212 */ /* 0x080fe200078e3cff */
[----:B------:R4:W-:Y:S03]  /*0c90*/  STL [R1+0x104], RZ ;  /* 0x000104ff01007387 */ /* 0x0009e60000100800 */
[----:B------:R-:W-:Y:S01]  /*0ca0*/  ISETP.GE.AND P2, PT, R0, RZ, PT ;  /* 0x000000ff0000720c */ /* 0x000fe20003f46270 */
[----:B------:R4:W-:Y:S04]  /*0cb0*/  STL [R1+0x108], RZ ;  /* 0x000108ff01007387 */ /* 0x0009e80000100800 */
[----:B------:R4:W-:Y:S02]  /*0cc0*/  STL [R1+0x10c], RZ ;  /* 0x00010cff01007387 */ /* 0x0009e40000100800 */
[----:B------:R-:W-:Y:S01]  /*0cd0*/  @P0 VIADD R5, R5, 0x1 ;  /* 0x0000000105050836 */ /* 0x000fe20000000000 */
[----:B------:R-:W-:Y:S01]  /*0ce0*/  ISETP.GE.AND P0, PT, R190, 0x20, PT ;  /* 0x00000020be00780c */ /* 0x000fe20003f06270 */
[----:B------:R4:W-:Y:S04]  /*0cf0*/  STL [R1+0x110], RZ ;  /* 0x000110ff01007387 */ /* 0x0009e80000100800 */
[----:B------:R4:W-:Y:S01]  /*0d00*/  STL [R1+0x114], RZ ;  /* 0x000114ff01007387 */ /* 0x0009e20000100800 */
[----:B------:R-:W-:Y:S01]  /*0d10*/  @!P2 IMAD.MOV R5, RZ, RZ, -R5 ;  /* 0x000000ffff05a224 */ /* 0x000fe200078e0a05 */
[----:B------:R-:W-:-:S02]  /*0d20*/  @!P1 LOP3.LUT R5, RZ, R11, RZ, 0x33, !PT ;  /* 0x0000000bff059212 */ /* 0x000fc400078e33ff */
[----:B------:R4:W-:Y:S03]  /*0d30*/  STL [R1+0x118], RZ ;  /* 0x000118ff01007387 */ /* 0x0009e60000100800 */
[----:B------:R-:W-:Y:S01]  /*0d40*/  IMAD.MOV R0, RZ, RZ, -R5 ;  /* 0x000000ffff007224 */ /* 0x000fe200078e0a05 */
[----:B------:R4:W-:Y:S01]  /*0d50*/  STL [R1+0x11c], RZ ;  /* 0x00011cff01007387 */ /* 0x0009e20000100800 */
[----:B------:R-:W-:Y:S02]  /*0d60*/  IMAD.SHL.U32 R4, R5, 0x100, RZ ;  /* 0x0000010005047824 */ /* 0x000fe400078e00ff */
[----:B------:R-:W-:Y:S01]  /*0d70*/  IMAD R0, R11, R0, R8 ;  /* 0x000000000b007224 */ /* 0x000fe200078e0208 */
[----:B------:R4:W-:Y:S03]  /*0d80*/  STL [R1+0x120], RZ ;  /* 0x000120ff01007387 */ /* 0x0009e60000100800 */
[----:B------:R-:W-:Y:S01]  /*0d90*/  IMAD.IADD R0, R10, 0x1, R0 ;  /* 0x000000010a007824 */ /* 0x000fe200078e0200 */
[----:B------:R4:W-:Y:S03]  /*0da0*/  STL [R1+0x124], RZ ;  /* 0x000124ff01007387 */ /* 0x0009e60000100800 */
[----:B------:R-:W-:Y:S01]  /*0db0*/  IMAD R22, R0, 0x80, R153 ;  /* 0x0000008000167824 */ /* 0x000fe200078e0299 */
[----:B------:R4:W-:Y:S04]  /*0dc0*/  STL [R1+0x128], RZ ;  /* 0x000128ff01007387 */ /* 0x0009e80000100800 */
        /* <DEDUP_REMOVED lines=53> */
[----:B------:R4:W-:Y:S01]  /*1120*/  STL [R1+0x308], R22 ;  /* 0x0003081601007387 */ /* 0x0009e20000100800 */
[----:B------:R-:W-:Y:S05]  /*1130*/  @!P0 BRA `(.L_x_0) ;  /* 0x000000a000b08947 */ /* 0x000fea0003800000 */
[----:B------:R-:W-:Y:S01]  /*1140*/  IABS R18, R2 ;  /* 0x0000000200127213 */ /* 0x000fe20000000000 */
[----:B------:R-:W-:Y:S01]  /*1150*/  IMAD.MOV.U32 R8, RZ, RZ, RZ ;  /* 0x000000ffff087224 */ /* 0x000fe200078e00ff */
[----:B------:R-:W-:Y:S01]  /*1160*/  IABS R5, R3 ;  /* 0x0000000300057213 */ /* 0x000fe20000000000 */
[----:B------:R-:W-:Y:S01]  /*1170*/  ULDC UR4, c[0x0][0x240] ;  /* 0x0000900000047ab9 */ /* 0x000fe20000000800 */
[----:B------:R-:W0:Y:S01]  /*1180*/  I2F.RP R10, R18 ;  /* 0x00000012000a7306 */ /* 0x000e220000209400 */
[----:B------:R-:W-:Y:S01]  /*1190*/  IABS R13, R22 ;  /* 0x00000016000d7213 */ /* 0x000fe20000000000 */
[----:B------:R-:W-:Y:S01]  /*11a0*/  ULDC.64 UR10, c[0x0][0x218] ;  /* 0x00008600000a7ab9 */ /* 0x000fe20000000a00 */
[----:B------:R-:W-:Y:S01]  /*11b0*/  ISETP.NE.AND P2, PT, R2, RZ, PT ;  /* 0x000000ff0200720c */ /* 0x000fe20003f45270 */
[----:B------:R-:W-:Y:S01]  /*11c0*/  ULDC UR7, c[0x0][0x234] ;  /* 0x00008d0000077ab9 */ /* 0x000fe20000000800 */
[----:B------:R-:W-:Y:S01]  /*11d0*/  ULDC UR5, c[0x0][0x23c] ;  /* 0x00008f0000057ab9 */ /* 0x000fe20000000800 */
[----:B------:R-:W-:Y:S01]  /*11e0*/  ULDC.64 UR8, c[0x0][0x210] ;  /* 0x0000840000087ab9 */ /* 0x000fe20000000a00 */
[----:B------:R-:W-:Y:S01]  /*11f0*/  USHF.L.U32 UR14, UR5, 0x5, URZ ;  /* 0x00000005050e7899 */ /* 0x000fe2000800063f */
[----:B------:R-:W1:Y:S01]  /*1200*/  I2F.RP R0, R5 ;  /* 0x0000000500007306 */ /* 0x000e620000209400 */
[----:B------:R-:W-:Y:S01]  /*1210*/  ULDC UR15, c[0x0][0x230] ;  /* 0x00008c00000f7ab9 */ /* 0x000fe20000000800 */
[----:B------:R-:W-:-:S02]  /*1220*/  LOP3.LUT R189, R153, 0x10, RZ, 0x3c, !PT ;  /* 0x0000001099bd7812 */ /* 0x000fc400078e3cff */
[----:B------:R-:W-:Y:S02]  /*1230*/  CS2R R98, SRZ ;  /* 0x0000000000627805 */ /* 0x000fe4000001ff00 */
[----:B------:R-:W-:Y:S02]  /*1240*/  CS2R R100, SRZ ;  /* 0x0000000000647805 */ /* 0x000fe4000001ff00 */
[----:B------:R-:W-:Y:S02]  /*1250*/  CS2R R102, SRZ ;  /* 0x0000000000667805 */ /* 0x000fe4000001ff00 */
[----:B------:R-:W-:Y:S02]  /*1260*/  CS2R R104, SRZ ;  /* 0x0000000000687805 */ /* 0x000fe4000001ff00 */
[----:B------:R-:W-:Y:S01]  /*1270*/  CS2R R106, SRZ ;  /* 0x00000000006a7805 */ /* 0x000fe2000001ff00 */
[----:B0-----:R-:W0:Y:S01]  /*1280*/  MUFU.RCP R10, R10 ;  /* 0x0000000a000a7308 */ /* 0x001e220000001000 */
[----:B------:R-:W-:-:S02]  /*1290*/  CS2R R108, SRZ ;  /* 0x00000000006c7805 */ /* 0x000fc4000001ff00 */
[----:B------:R-:W-:Y:S02]  /*12a0*/  CS2R R110, SRZ ;  /* 0x00000000006e7805 */ /* 0x000fe4000001ff00 */
[----:B------:R-:W-:Y:S02]  /*12b0*/  CS2R R112, SRZ ;  /* 0x0000000000707805 */ /* 0x000fe4000001ff00 */
[----:B------:R-:W-:Y:S02]  /*12c0*/  CS2R R114, SRZ ;  /* 0x0000000000727805 */ /* 0x000fe4000001ff00 */
[----:B------:R-:W-:Y:S02]  /*12d0*/  CS2R R116, SRZ ;  /* 0x0000000000747805 */ /* 0x000fe4000001ff00 */
[----:B------:R-:W-:Y:S02]  /*12e0*/  CS2R R118, SRZ ;  /* 0x0000000000767805 */ /* 0x000fe4000001ff00 */
[----:B------:R-:W-:Y:S01]  /*12f0*/  CS2R R120, SRZ ;  /* 0x0000000000787805 */ /* 0x000fe2000001ff00 */
[----:B-1----:R-:W1:Y:S01]  /*1300*/  MUFU.RCP R0, R0 ;  /* 0x0000000000007308 */ /* 0x002e620000001000 */
[----:B------:R-:W-:-:S02]  /*1310*/  CS2R R122, SRZ ;  /* 0x00000000007a7805 */ /* 0x000fc4000001ff00 */
[----:B------:R-:W-:Y:S02]  /*1320*/  CS2R R124, SRZ ;  /* 0x00000000007c7805 */ /* 0x000fe4000001ff00 */
[----:B------:R-:W-:Y:S02]  /*1330*/  CS2R R126, SRZ ;  /* 0x00000000007e7805 */ /* 0x000fe4000001ff00 */
[----:B------:R-:W-:Y:S02]  /*1340*/  CS2R R128, SRZ ;  /* 0x0000000000807805 */ /* 0x000fe4000001ff00 */
[----:B------:R-:W-:Y:S02]  /*1350*/  CS2R R130, SRZ ;  /* 0x0000000000827805 */ /* 0x000fe4000001ff00 */
[----:B------:R-:W-:Y:S02]  /*1360*/  CS2R R132, SRZ ;  /* 0x0000000000847805 */ /* 0x000fe4000001ff00 */
[----:B------:R-:W-:-:S02]  /*1370*/  CS2R R134, SRZ ;  /* 0x0000000000867805 */ /* 0x000fc4000001ff00 */
[----:B------:R-:W-:Y:S01]  /*1380*/  CS2R R136, SRZ ;  /* 0x0000000000887805 */ /* 0x000fe2000001ff00 */
[----:B0-----:R-:W-:Y:S01]  /*1390*/  VIADD R9, R10, 0xffffffe ;  /* 0x0ffffffe0a097836 */ /* 0x001fe20000000000 */
[----:B------:R-:W-:Y:S02]  /*13a0*/  CS2R R138, SRZ ;  /* 0x00000000008a7805 */ /* 0x000fe4000001ff00 */
[----:B------:R-:W-:Y:S02]  /*13b0*/  CS2R R140, SRZ ;  /* 0x00000000008c7805 */ /* 0x000fe4000001ff00 */
[----:B------:R-:W-:Y:S02]  /*13c0*/  CS2R R142, SRZ ;  /* 0x00000000008e7805 */ /* 0x000fe4000001ff00 */
[----:B------:R-:W-:Y:S02]  /*13d0*/  CS2R R144, SRZ ;  /* 0x0000000000907805 */ /* 0x000fe4000001ff00 */
[----:B------:R-:W-:Y:S01]  /*13e0*/  CS2R R146, SRZ ;  /* 0x0000000000927805 */ /* 0x000fe2000001ff00 */
[----:B------:R-:W0:Y:S01]  /*13f0*/  F2I.FTZ.U32.TRUNC.NTZ R9, R9 ;  /* 0x0000000900097305 */ /* 0x000e22000021f000 */
[----:B------:R-:W-:Y:S01]  /*1400*/  CS2R R148, SRZ ;  /* 0x0000000000947805 */ /* 0x000fe2000001ff00 */
[----:B-1----:R-:W-:Y:S01]  /*1410*/  VIADD R6, R0, 0xffffffe ;  /* 0x0ffffffe00067836 */ /* 0x002fe20000000000 */
[----:B------:R-:W-:Y:S01]  /*1420*/  CS2R R150, SRZ ;  /* 0x0000000000967805 */ /* 0x000fe2000001ff00 */
[----:B------:R-:W-:-:S04]  /*1430*/  UMOV UR19, 0xc0000010 ;  /* 0xc000001000137882 */ /* 0x000fc80000000000 */
[----:B------:R1:W2:Y:S01]  /*1440*/  F2I.FTZ.U32.TRUNC.NTZ R7, R6 ;  /* 0x0000000600077305 */ /* 0x0002a2000021f000 */
[----:B0-----:R-:W-:Y:S02]  /*1450*/  IMAD.MOV R11, RZ, RZ, -R9 ;  /* 0x000000ffff0b7224 */ /* 0x001fe400078e0a09 */
[----:B-1----:R-:W-:Y:S02]  /*1460*/  IMAD.MOV.U32 R6, RZ, RZ, RZ ;  /* 0x000000ffff067224 */ /* 0x002fe400078e00ff */
[----:B------:R-:W-:-:S04]  /*1470*/  IMAD R11, R11, R18, RZ ;  /* 0x000000120b0b7224 */ /* 0x000fc800078e02ff */
[----:B------:R-:W-:Y:S01]  /*1480*/  IMAD.HI.U32 R10, R9, R11, R8 ;  /* 0x0000000b090a7227 */ /* 0x000fe200078e0008 */
[----:B------:R-:W-:-:S03]  /*1490*/  LEA.HI R8, R12, R4, RZ, 0x1b ;  /* 0x000000040c087211 */ /* 0x000fc600078fd8ff */
[----:B--2---:R-:W-:Y:S01]  /*14a0*/  IMAD.MOV R12, RZ, RZ, -R7 ;  /* 0x000000ffff0c7224 */ /* 0x004fe200078e0a07 */
[----:B------:R-:W-:Y:S01]  /*14b0*/  IABS R96, R8 ;  /* 0x0000000800607213 */ /* 0x000fe20000000000 */
[----:B------:R-:W-:-:S04]  /*14c0*/  IMAD.HI.U32 R10, R10, R13, RZ ;  /* 0x0000000d0a0a7227 */ /* 0x000fc800078e00ff */
[----:B------:R-:W-:Y:S02]  /*14d0*/  VIADD R0, R8, 0xfc ;  /* 0x000000fc08007836 */ /* 0x000fe40000000000 */
[----:B------:R-:W-:Y:S02]  /*14e0*/  IMAD.MOV R11, RZ, RZ, -R10 ;  /* 0x000000ffff0b7224 */ /* 0x000fe400078e0a0a */
[----:B------:R-:W-:Y:S01]  /*14f0*/  IMAD R9, R12, R5, RZ ;  /* 0x000000050c097224 */ /* 0x000fe200078e02ff */
[----:B------:R-:W-:Y:S01]  /*1500*/  IABS R14, R0 ;  /* 0x00000000000e7213 */ /* 0x000fe20000000000 */
[----:B------:R-:W-:Y:S01]  /*1510*/  IMAD R13, R18, R11, R13 ;  /* 0x0000000b120d7224 */ /* 0x000fe200078e020d */
[----:B------:R-:W-:Y:S01]  /*1520*/  ISETP.GE.AND P4, PT, R0, RZ, PT ;  /* 0x000000ff0000720c */ /* 0x000fe20003f86270 */
[----:B------:R-:W-:-:S03]  /*1530*/  IMAD.HI.U32 R7, R7, R9, R6 ;  /* 0x0000000907077227 */ /* 0x000fc600078e0006 */
[----:B------:R-:W-:Y:S01]  /*1540*/  ISETP.GT.U32.AND P0, PT, R18, R13, PT ;  /* 0x0000000d1200720c */ /* 0x000fe20003f04070 */
[----:B------:R-:W-:Y:S02]  /*1550*/  IMAD.MOV.U32 R10, RZ, RZ, R14 ;  /* 0x000000ffff0a7224 */ /* 0x000fe400078e000e */
[----:B------:R-:W-:Y:S02]  /*1560*/  VIADD R20, R8, 0xf0 ;  /* 0x000000f008147836 */ /* 0x000fe40000000000 */
[----:B------:R-:W-:-:S03]  /*1570*/  IMAD.HI.U32 R6, R7, R10, RZ ;  /* 0x0000000a07067227 */ /* 0x000fc600078e00ff */
[----:B------:R-:W-:Y:S01]  /*1580*/  IABS R16, R20 ;  /* 0x0000001400107213 */ /* 0x000fe20000000000 */
[----:B------:R-:W-:Y:S02]  /*1590*/  IMAD.MOV R6, RZ, RZ, -R6 ;  /* 0x000000ffff067224 */ /* 0x000fe400078e0a06 */
[C---:B------:R-:W-:Y:S02]  /*15a0*/  VIADD R19, R8.reuse, 0xf4 ;  /* 0x000000f408137836 */ /* 0x040fe40000000000 */
[----:B------:R-:W-:Y:S02]  /*15b0*/  IMAD R6, R5, R6, R10 ;  /* 0x0000000605067224 */ /* 0x000fe400078e020a */
[----:B------:R-:W-:Y:S01]  /*15c0*/  @!P0 IMAD.IADD R13, R13, 0x1, -R18 ;  /* 0x000000010d0d8824 */ /* 0x000fe200078e0a12 */
[----:B------:R-:W-:Y:S01]  /*15d0*/  IABS R14, R19 ;  /* 0x00000013000e7213 */ /* 0x000fe20000000000 */
[----:B------:R-:W-:Y:S01]  /*15e0*/  VIADD R17, R8, 0xf8 ;  /* 0x000000f808117836 */ /* 0x000fe20000000000 */
[----:B------:R-:W-:Y:S01]  /*15f0*/  ISETP.GT.U32.AND P1, PT, R5, R6, PT ;  /* 0x000000060500720c */ /* 0x000fe20003f24070 */
[----:B------:R-:W-:Y:S01]  /*1600*/  IMAD.HI.U32 R10, R7, R16, RZ ;  /* 0x00000010070a7227 */ /* 0x000fe200078e00ff */
[----:B------:R-:W-:-:S02]  /*1610*/  ISETP.GT.U32.AND P3, PT, R18, R13, PT ;  /* 0x0000000d1200720c */ /* 0x000fc40003f64070 */
[----:B------:R-:W-:Y:S01]  /*1620*/  IABS R12, R17 ;  /* 0x00000011000c7213 */ /* 0x000fe20000000000 */
[----:B------:R-:W-:Y:S01]  /*1630*/  IMAD.HI.U32 R9, R7, R14, RZ ;  /* 0x0000000e07097227 */ /* 0x000fe200078e00ff */
[----:B------:R-:W-:-:S03]  /*1640*/  ISETP.GE.AND P0, PT, R22, RZ, PT ;  /* 0x000000ff1600720c */ /* 0x000fc60003f06270 */
[----:B------:R-:W-:Y:S02]  /*1650*/  IMAD.MOV R11, RZ, RZ, -R10 ;  /* 0x000000ffff0b7224 */ /* 0x000fe400078e0a0a */
[----:B------:R-:W-:Y:S02]  /*1660*/  VIADD R21, R8, 0xec ;  /* 0x000000ec08157836 */ /* 0x000fe40000000000 */
[----:B------:R-:W-:-:S03]  /*1670*/  IMAD.HI.U32 R0, R7, R12, RZ ;  /* 0x0000000c07007227 */ /* 0x000fc600078e00ff */
[----:B------:R-:W-:Y:S01]  /*1680*/  IABS R15, R21 ;  /* 0x00000015000f7213 */ /* 0x000fe20000000000 */
[----:B------:R-:W-:Y:S02]  /*1690*/  IMAD.MOV R9, RZ, RZ, -R9 ;  /* 0x000000ffff097224 */ /* 0x000fe400078e0a09 */
[C---:B------:R-:W-:Y:S02]  /*16a0*/  IMAD R11, R5.reuse, R11, R16 ;  /* 0x0000000b050b7224 */ /* 0x040fe400078e0210 */
[----:B------:R-:W-:Y:S02]  /*16b0*/  IMAD.MOV R0, RZ, RZ, -R0 ;  /* 0x000000ffff007224 */ /* 0x000fe400078e0a00 */
[C---:B------:R-:W-:Y:S02]  /*16c0*/  IMAD R9, R5.reuse, R9, R14 ;  /* 0x0000000905097224 */ /* 0x040fe400078e020e */
[----:B------:R-:W-:Y:S01]  /*16d0*/  @!P1 IMAD.IADD R6, R6, 0x1, -R5 ;  /* 0x0000000106069824 */ /* 0x000fe200078e0a05 */
[----:B------:R-:W-:Y:S01]  /*16e0*/  ISETP.GT.U32.AND P1, PT, R5, R11, PT ;  /* 0x0000000b0500720c */ /* 0x000fe20003f24070 */
[----:B------:R-:W-:Y:S01]  /*16f0*/  @!P3 IMAD.IADD R13, R13, 0x1, -R18 ;  /* 0x000000010d0db824 */ /* 0x000fe200078e0a12 */
[C---:B------:R-:W-:Y:S01]  /*1700*/  ISETP.GT.U32.AND P6, PT, R5.reuse, R9, PT ;  /* 0x000000090500720c */ /* 0x040fe20003fc4070 */
[C---:B------:R-:W-:Y:S01]  /*1710*/  IMAD R10, R5.reuse, R0, R12 ;  /* 0x00000000050a7224 */ /* 0x040fe200078e020c */
[----:B------:R-:W-:Y:S01]  /*1720*/  ISETP.GT.U32.AND P5, PT, R5, R6, PT ;  /* 0x000000060500720c */ /* 0x000fe20003fa4070 */
[----:B------:R-:W-:-:S02]  /*1730*/  IMAD.MOV.U32 R14, RZ, RZ, R15 ;  /* 0x000000ffff0e7224 */ /* 0x000fc400078e000f */
[----:B------:R-:W-:Y:S01]  /*1740*/  IMAD.MOV.U32 R0, RZ, RZ, R13 ;  /* 0x000000ffff007224 */ /* 0x000fe200078e000d */
[----:B------:R-:W-:Y:S01]  /*1750*/  ISETP.GT.U32.AND P3, PT, R5, R10, PT ;  /* 0x0000000a0500720c */ /* 0x000fe20003f64070 */
[----:B------:R-:W-:Y:S02]  /*1760*/  VIADD R15, R8, 0xe8 ;  /* 0x000000e8080f7836 */ /* 0x000fe40000000000 */
[----:B------:R-:W-:-:S04]  /*1770*/  IMAD.HI.U32 R12, R7, R14, RZ ;  /* 0x0000000e070c7227 */ /* 0x000fc800078e00ff */
[----:B------:R-:W-:Y:S01]  /*1780*/  @!P0 IMAD.MOV R0, RZ, RZ, -R0 ;  /* 0x000000ffff008224 */ /* 0x000fe200078e0a00 */
[----:B------:R-:W-:Y:S01]  /*1790*/  @!P2 LOP3.LUT R0, RZ, R2, RZ, 0x33, !PT ;  /* 0x00000002ff00a212 */ /* 0x000fe200078e33ff */
[----:B------:R-:W-:Y:S01]  /*17a0*/  IMAD.MOV R12, RZ, RZ, -R12 ;  /* 0x000000ffff0c7224 */ /* 0x000fe200078e0a0c */
[----:B------:R-:W-:Y:S01]  /*17b0*/  IABS R2, R15 ;  /* 0x0000000f00027213 */ /* 0x000fe20000000000 */
[--C-:B------:R-:W-:Y:S01]  /*17c0*/  @!P1 IMAD.IADD R11, R11, 0x1, -R5.reuse ;  /* 0x000000010b0b9824 */ /* 0x100fe200078e0a05 */
[----:B------:R-:W-:Y:S01]  /*17d0*/  ISETP.GE.AND P0, PT, R17, RZ, PT ;  /* 0x000000ff1100720c */ /* 0x000fe20003f06270 */
[----:B------:R-:W-:Y:S01]  /*17e0*/  IMAD R12, R5, R12, R14 ;  /* 0x0000000c050c7224 */ /* 0x000fe200078e020e */
[----:B------:R-:W-:Y:S01]  /*17f0*/  ISETP.GE.AND P2, PT, R19, RZ, PT ;  /* 0x000000ff1300720c */ /* 0x000fe20003f46270 */
[----:B------:R-:W-:Y:S01]  /*1800*/  IMAD.MOV.U32 R14, RZ, RZ, R2 ;  /* 0x000000ffff0e7224 */ /* 0x000fe200078e0002 */
[----:B------:R-:W-:Y:S01]  /*1810*/  ISETP.GE.AND P1, PT, R20, RZ, PT ;  /* 0x000000ff1400720c */ /* 0x000fe20003f26270 */
[--C-:B------:R-:W-:Y:S01]  /*1820*/  @!P6 IMAD.IADD R9, R9, 0x1, -R5.reuse ;  /* 0x000000010909e824 */ /* 0x100fe200078e0a05 */
[----:B------:R-:W-:Y:S01]  /*1830*/  ISETP.GT.U32.AND P6, PT, R5, R11, PT ;  /* 0x0000000b0500720c */ /* 0x000fe20003fc4070 */
[----:B------:R-:W-:-:S02]  /*1840*/  @!P3 IMAD.IADD R10, R10, 0x1, -R5 ;  /* 0x000000010a0ab824 */ /* 0x000fc400078e0a05 */
[----:B------:R-:W-:Y:S01]  /*1850*/  @!P5 IMAD.IADD R6, R6, 0x1, -R5 ;  /* 0x000000010606d824 */ /* 0x000fe200078e0a05 */
[----:B------:R-:W-:Y:S01]  /*1860*/  ISETP.GT.U32.AND P5, PT, R5, R9, PT ;  /* 0x000000090500720c */ /* 0x000fe20003fa4070 */
[----:B------:R-:W-:Y:S01]  /*1870*/  IMAD.HI.U32 R13, R7, R14, RZ ;  /* 0x0000000e070d7227 */ /* 0x000fe200078e00ff */
[----:B------:R-:W-:-:S03]  /*1880*/  ISETP.GT.U32.AND P3, PT, R5, R10, PT ;  /* 0x0000000a0500720c */ /* 0x000fc60003f64070 */
[----:B------:R-:W-:Y:S02]  /*1890*/  IMAD.MOV.U32 R2, RZ, RZ, R6 ;  /* 0x000000ffff027224 */ /* 0x000fe400078e0006 */
[----:B------:R-:W-:Y:S02]  /*18a0*/  IMAD.MOV R13, RZ, RZ, -R13 ;  /* 0x000000ffff0d7224 */ /* 0x000fe400078e0a0d */
[----:B------:R-:W-:Y:S01]  /*18b0*/  @!P4 IMAD.MOV R2, RZ, RZ, -R2 ;  /* 0x000000ffff02c224 */ /* 0x000fe200078e0a02 */
[C---:B------:R-:W-:Y:S01]  /*18c0*/  ISETP.GT.U32.AND P4, PT, R5.reuse, R12, PT ;  /* 0x0000000c0500720c */ /* 0x040fe20003f84070 */
[----:B------:R-:W-:Y:S02]  /*18d0*/  IMAD R14, R5, R13, R14 ;  /* 0x0000000d050e7224 */ /* 0x000fe400078e020e */
[--C-:B------:R-:W-:Y:S02]  /*18e0*/  @!P6 IMAD.IADD R11, R11, 0x1, -R5.reuse ;  /* 0x000000010b0be824 */ /* 0x100fe400078e0a05 */
[----:B------:R-:W-:Y:S01]  /*18f0*/  VIADD R17, R8, 0xe4 ;  /* 0x000000e408117836 */ /* 0x000fe20000000000 */
[----:B------:R-:W-:Y:S01]  /*1900*/  ISETP.GT.U32.AND P6, PT, R5, R14, PT ;  /* 0x0000000e0500720c */ /* 0x000fe20003fc4070 */
[----:B------:R-:W-:Y:S01]  /*1910*/  @!P3 IMAD.IADD R10, R10, 0x1, -R5 ;  /* 0x000000010a0ab824 */ /* 0x000fe200078e0a05 */
[----:B------:R-:W-:Y:S01]  /*1920*/  ISETP.GE.AND P3, PT, R21, RZ, PT ;  /* 0x000000ff1500720c */ /* 0x000fe20003f66270 */
[----:B------:R-:W-:Y:S01]  /*1930*/  VIADD R19, R8, 0xe0 ;  /* 0x000000e008137836 */ /* 0x000fe20000000000 */
[----:B------:R-:W-:Y:S01]  /*1940*/  IABS R16, R17 ;  /* 0x0000001100107213 */ /* 0x000fe20000000000 */
[----:B------:R-:W-:-:S02]  /*1950*/  IMAD.MOV.U32 R6, RZ, RZ, R10 ;  /* 0x000000ffff067224 */ /* 0x000fc400078e000a */
[----:B------:R-:W-:Y:S01]  /*1960*/  @!P4 IMAD.IADD R12, R12, 0x1, -R5 ;  /* 0x000000010c0cc824 */ /* 0x000fe200078e0a05 */
[----:B------:R-:W-:Y:S01]  /*1970*/  IABS R18, R19 ;  /* 0x0000001300127213 */ /* 0x000fe20000000000 */
[----:B------:R-:W-:Y:S01]  /*1980*/  @!P0 IMAD.MOV R6, RZ, RZ, -R6 ;  /* 0x000000ffff068224 */ /* 0x000fe200078e0a06 */
[----:B------:R-:W-:Y:S01]  /*1990*/  ISETP.GE.AND P4, PT, R17, RZ, PT ;  /* 0x000000ff1100720c */ /* 0x000fe20003f86270 */
[----:B------:R-:W-:Y:S01]  /*19a0*/  IMAD.HI.U32 R13, R7, R16, RZ ;  /* 0x00000010070d7227 */ /* 0x000fe200078e00ff */
[----:B------:R-:W-:-:S03]  /*19b0*/  ISETP.GT.U32.AND P0, PT, R5, R12, PT ;  /* 0x0000000c0500720c */ /* 0x000fc60003f04070 */
[----:B------:R-:W-:Y:S02]  /*19c0*/  @!P6 IMAD.IADD R14, R14, 0x1, -R5 ;  /* 0x000000010e0ee824 */ /* 0x000fe400078e0a05 */
[----:B------:R-:W-:Y:S02]  /*19d0*/  IMAD.MOV R13, RZ, RZ, -R13 ;  /* 0x000000ffff0d7224 */ /* 0x000fe400078e0a0d */
[----:B------:R-:W-:Y:S01]  /*19e0*/  IMAD.HI.U32 R10, R7, R18, RZ ;  /* 0x00000012070a7227 */ /* 0x000fe200078e00ff */
[----:B------:R-:W-:-:S03]  /*19f0*/  ISETP.GT.U32.AND P6, PT, R5, R14, PT ;  /* 0x0000000e0500720c */ /* 0x000fc60003fc4070 */
[C---:B------:R-:W-:Y:S02]  /*1a00*/  IMAD R16, R5.reuse, R13, R16 ;  /* 0x0000000d05107224 */ /* 0x040fe400078e0210 */
[----:B------:R-:W-:Y:S02]  /*1a10*/  IMAD.MOV R10, RZ, RZ, -R10 ;  /* 0x000000ffff0a7224 */ /* 0x000fe400078e0a0a */
[--C-:B------:R-:W-:Y:S01]  /*1a20*/  @!P0 IMAD.IADD R12, R12, 0x1, -R5.reuse ;  /* 0x000000010c0c8824 */ /* 0x100fe200078e0a05 */
[C---:B------:R-:W-:Y:S01]  /*1a30*/  ISETP.GT.U32.AND P0, PT, R5.reuse, R16, PT ;  /* 0x000000100500720c */ /* 0x040fe20003f04070 */
[C---:B------:R-:W-:Y:S02]  /*1a40*/  IMAD R13, R5.reuse, R10, R18 ;  /* 0x0000000a050d7224 */ /* 0x040fe400078e0212 */
[----:B------:R-:W-:Y:S02]  /*1a50*/  VIADD R25, R8, 0xd4 ;  /* 0x000000d408197836 */ /* 0x000fe40000000000 */
[----:B------:R-:W-:Y:S01]  /*1a60*/  @!P6 IMAD.IADD R14, R14, 0x1, -R5 ;  /* 0x000000010e0ee824 */ /* 0x000fe200078e0a05 */
[----:B------:R-:W-:Y:S01]  /*1a70*/  ISETP.GT.U32.AND P6, PT, R5, R13, PT ;  /* 0x0000000d0500720c */ /* 0x000fe20003fc4070 */
[C---:B------:R-:W-:Y:S01]  /*1a80*/  VIADD R21, R8.reuse, 0xdc ;  /* 0x000000dc08157836 */ /* 0x040fe20000000000 */
[----:B------:R-:W-:Y:S01]  /*1a90*/  IABS R24, R25 ;  /* 0x0000001900187213 */ /* 0x000fe20000000000 */
[----:B------:R-:W-:-:S02]  /*1aa0*/  VIADD R23, R8, 0xd8 ;  /* 0x000000d808177836 */ /* 0x000fc40000000000 */
[--C-:B------:R-:W-:Y:S01]  /*1ab0*/  @!P5 IMAD.IADD R9, R9, 0x1, -R5.reuse ;  /* 0x000000010909d824 */ /* 0x100fe200078e0a05 */
[----:B------:R-:W-:Y:S01]  /*1ac0*/  IABS R20, R21 ;  /* 0x0000001500147213 */ /* 0x000fe20000000000 */
[--C-:B------:R-:W-:Y:S01]  /*1ad0*/  @!P0 IMAD.IADD R16, R16, 0x1, -R5.reuse ;  /* 0x0000000110108824 */ /* 0x100fe200078e0a05 */
[----:B----4-:R-:W-:Y:S01]  /*1ae0*/  IABS R22, R23 ;  /* 0x0000001700167213 */ /* 0x010fe20000000000 */
[----:B------:R-:W-:Y:S01]  /*1af0*/  IMAD.HI.U32 R17, R7, R24, RZ ;  /* 0x0000001807117227 */ /* 0x000fe200078e00ff */
[----:B------:R-:W-:Y:S02]  /*1b00*/  ISETP.GE.AND P5, PT, R15, RZ, PT ;  /* 0x000000ff0f00720c */ /* 0x000fe40003fa6270 */
[----:B------:R-:W-:Y:S01]  /*1b10*/  ISETP.GE.AND P0, PT, R19, RZ, PT ;  /* 0x000000ff1300720c */ /* 0x000fe20003f06270 */
[----:B------:R-:W-:Y:S01]  /*1b20*/  @!P6 IMAD.IADD R13, R13, 0x1, -R5 ;  /* 0x000000010d0de824 */ /* 0x000fe200078e0a05 */
[----:B------:R-:W-:Y:S01]  /*1b30*/  ISETP.GT.U32.AND P6, PT, R5, R16, PT ;  /* 0x000000100500720c */ /* 0x000fe20003fc4070 */
[----:B------:R-:W-:-:S02]  /*1b40*/  IMAD.MOV R17, RZ, RZ, -R17 ;  /* 0x000000ffff117224 */ /* 0x000fc400078e0a11 */
[----:B------:R-:W-:-:S04]  /*1b50*/  IMAD.HI.U32 R10, R7, R20, RZ ;  /* 0x00000014070a7227 */ /* 0x000fc800078e00ff */
[----:B------:R-:W-:Y:S02]  /*1b60*/  IMAD R17, R5, R17, R24 ;  /* 0x0000001105117224 */ /* 0x000fe400078e0218 */
[----:B------:R-:W-:Y:S02]  /*1b70*/  VIADD R26, R8, 0xd0 ;  /* 0x000000d0081a7836 */ /* 0x000fe40000000000 */
[----:B------:R-:W-:-:S04]  /*1b80*/  IMAD.HI.U32 R15, R7, R22, RZ ;  /* 0x00000016070f7227 */ /* 0x000fc800078e00ff */
[----:B------:R-:W-:Y:S02]  /*1b90*/  IMAD.MOV R10, RZ, RZ, -R10 ;  /* 0x000000ffff0a7224 */ /* 0x000fe400078e0a0a */
[----:B------:R-:W-:Y:S01]  /*1ba0*/  @!P6 IMAD.IADD R16, R16, 0x1, -R5 ;  /* 0x000000011010e824 */ /* 0x000fe200078e0a05 */
[C---:B------:R-:W-:Y:S01]  /*1bb0*/  ISETP.GT.U32.AND P6, PT, R5.reuse, R17, PT ;  /* 0x000000110500720c */ /* 0x040fe20003fc4070 */
[----:B------:R-:W-:Y:S02]  /*1bc0*/  IMAD.MOV R15, RZ, RZ, -R15 ;  /* 0x000000ffff0f7224 */ /* 0x000fe400078e0a0f */
[C---:B------:R-:W-:Y:S01]  /*1bd0*/  IMAD R18, R5.reuse, R10, R20 ;  /* 0x0000000a05127224 */ /* 0x040fe200078e0214 */
[----:B------:R-:W-:Y:S01]  /*1be0*/  IABS R20, R26 ;  /* 0x0000001a00147213 */ /* 0x000fe20000000000 */
[----:B------:R-:W-:Y:S02]  /*1bf0*/  IMAD R15, R5, R15, R22 ;  /* 0x0000000f050f7224 */ /* 0x000fe400078e0216 */
[----:B------:R-:W-:-:S02]  /*1c00*/  IMAD.MOV.U32 R10, RZ, RZ, R14 ;  /* 0x000000ffff0a7224 */ /* 0x000fc400078e000e */
[----:B------:R-:W-:Y:S02]  /*1c10*/  VIADD R24, R8, 0xcc ;  /* 0x000000cc08187836 */ /* 0x000fe40000000000 */
[----:B------:R-:W-:-:S04]  /*1c20*/  IMAD.HI.U32 R14, R7, R20, RZ ;  /* 0x00000014070e7227 */ /* 0x000fc800078e00ff */
[----:B------:R-:W-:Y:S01]  /*1c30*/  @!P3 IMAD.MOV R12, RZ, RZ, -R12 ;  /* 0x000000ffff0cb224 */ /* 0x000fe200078e0a0c */
[----:B------:R-:W-:Y:S01]  /*1c40*/  ISETP.GT.U32.AND P3, PT, R5, R15, PT ;  /* 0x0000000f0500720c */ /* 0x000fe20003f64070 */
[----:B------:R-:W-:Y:S01]  /*1c50*/  @!P5 IMAD.MOV R10, RZ, RZ, -R10 ;  /* 0x000000ffff0ad224 */ /* 0x000fe200078e0a0a */
[----:B------:R-:W-:Y:S01]  /*1c60*/  ISETP.GE.AND P5, PT, R21, RZ, PT ;  /* 0x000000ff1500720c */ /* 0x000fe20003fa6270 */
[----:B------:R-:W-:Y:S01]  /*1c70*/  @!P2 IMAD.MOV R9, RZ, RZ, -R9 ;  /* 0x000000ffff09a224 */ /* 0x000fe200078e0a09 */
[C---:B------:R-:W-:Y:S01]  /*1c80*/  ISETP.GT.U32.AND P2, PT, R5.reuse, R13, PT ;  /* 0x0000000d0500720c */ /* 0x040fe20003f44070 */
[----:B------:R-:W-:Y:S01]  /*1c90*/  @!P1 IMAD.MOV R11, RZ, RZ, -R11 ;  /* 0x000000ffff0b9224 */ /* 0x000fe200078e0a0b */
[----:B------:R-:W-:Y:S01]  /*1ca0*/  IABS R21, R24 ;  /* 0x0000001800157213 */ /* 0x000fe20000000000 */
[----:B------:R-:W-:Y:S01]  /*1cb0*/  IMAD.MOV R14, RZ, RZ, -R14 ;  /* 0x000000ffff0e7224 */ /* 0x000fe200078e0a0e */
[----:B------:R-:W-:Y:S01]  /*1cc0*/  ISETP.GT.U32.AND P1, PT, R5, R18, PT ;  /* 0x000000120500720c */ /* 0x000fe20003f24070 */
[----:B------:R-:W-:-:S02]  /*1cd0*/  @!P6 IMAD.IADD R17, R17, 0x1, -R5 ;  /* 0x000000011111e824 */ /* 0x000fc400078e0a05 */
[C---:B------:R-:W-:Y:S02]  /*1ce0*/  IMAD R19, R5.reuse, R14, R20 ;  /* 0x0000000e05137224 */ /* 0x040fe400078e0214 */
[----:B------:R-:W-:Y:S01]  /*1cf0*/  IMAD.MOV.U32 R20, RZ, RZ, R21 ;  /* 0x000000ffff147224 */ /* 0x000fe200078e0015 */
[----:B------:R-:W-:Y:S01]  /*1d00*/  ISETP.GT.U32.AND P6, PT, R5, R17, PT ;  /* 0x000000110500720c */ /* 0x000fe20003fc4070 */
[----:B------:R-:W-:Y:S02]  /*1d10*/  IMAD.MOV.U32 R14, RZ, RZ, R16 ;  /* 0x000000ffff0e7224 */ /* 0x000fe400078e0010 */
[----:B------:R-:W-:-:S04]  /*1d20*/  IMAD.HI.U32 R16, R7, R20, RZ ;  /* 0x0000001407107227 */ /* 0x000fc800078e00ff */
[--C-:B------:R-:W-:Y:S02]  /*1d30*/  @!P3 IMAD.IADD R15, R15, 0x1, -R5.reuse ;  /* 0x000000010f0fb824 */ /* 0x100fe400078e0a05 */
[--C-:B------:R-:W-:Y:S01]  /*1d40*/  @!P2 IMAD.IADD R13, R13, 0x1, -R5.reuse ;  /* 0x000000010d0da824 */ /* 0x100fe200078e0a05 */
[----:B------:R-:W-:Y:S01]  /*1d50*/  ISETP.GE.AND P2, PT, R23, RZ, PT ;  /* 0x000000ff1700720c */ /* 0x000fe20003f46270 */
[----:B------:R-:W-:Y:S02]  /*1d60*/  IMAD.MOV R16, RZ, RZ, -R16 ;  /* 0x000000ffff107224 */ /* 0x000fe400078e0a10 */
[----:B------:R-:W-:Y:S01]  /*1d70*/  @!P1 IMAD.IADD R18, R18, 0x1, -R5 ;  /* 0x0000000112129824 */ /* 0x000fe200078e0a05 */
[----:B------:R-:W-:Y:S01]  /*1d80*/  ISETP.GE.AND P1, PT, R25, RZ, PT ;  /* 0x000000ff1900720c */ /* 0x000fe20003f26270 */
[----:B------:R-:W-:Y:S01]  /*1d90*/  @!P4 IMAD.MOV R14, RZ, RZ, -R14 ;  /* 0x000000ffff0ec224 */ /* 0x000fe200078e0a0e */
[C---:B------:R-:W-:Y:S01]  /*1da0*/  ISETP.GT.U32.AND P4, PT, R5.reuse, R15, PT ;  /* 0x0000000f0500720c */ /* 0x040fe20003f84070 */
[----:B------:R-:W-:Y:S01]  /*1db0*/  VIADD R21, R8, 0xc8 ;  /* 0x000000c808157836 */ /* 0x000fe20000000000 */
[C---:B------:R-:W-:Y:S01]  /*1dc0*/  ISETP.GT.U32.AND P3, PT, R5.reuse, R18, PT ;  /* 0x000000120500720c */ /* 0x040fe20003f64070 */
[----:B------:R-:W-:Y:S01]  /*1dd0*/  @!P0 IMAD.MOV R13, RZ, RZ, -R13 ;  /* 0x000000ffff0d8224 */ /* 0x000fe200078e0a0d */
[C---:B------:R-:W-:Y:S01]  /*1de0*/  ISETP.GT.U32.AND P0, PT, R5.reuse, R19, PT ;  /* 0x000000130500720c */ /* 0x040fe20003f04070 */
[----:B------:R-:W-:Y:S01]  /*1df0*/  IMAD R20, R5, R16, R20 ;  /* 0x0000001005147224 */ /* 0x000fe200078e0214 */
[----:B------:R-:W-:Y:S01]  /*1e00*/  IABS R22, R21 ;  /* 0x0000001500167213 */ /* 0x000fe20000000000 */
[----:B------:R-:W-:-:S02]  /*1e10*/  @!P6 IMAD.IADD R17, R17, 0x1, -R5 ;  /* 0x000000011111e824 */ /* 0x000fc400078e0a05 */
[----:B------:R-:W-:Y:S01]  /*1e20*/  VIADD R23, R8, 0xc4 ;  /* 0x000000c408177836 */ /* 0x000fe20000000000 */
[----:B------:R-:W-:Y:S01]  /*1e30*/  ISETP.GT.U32.AND P6, PT, R5, R20, PT ;  /* 0x000000140500720c */ /* 0x000fe20003fc4070 */
[----:B------:R-:W-:-:S04]  /*1e40*/  IMAD.HI.U32 R16, R7, R22, RZ ;  /* 0x0000001607107227 */ /* 0x000fc800078e00ff */
[--C-:B------:R-:W-:Y:S01]  /*1e50*/  @!P4 IMAD.IADD R15, R15, 0x1, -R5.reuse ;  /* 0x000000010f0fc824 */ /* 0x100fe200078e0a05 */
[----:B------:R-:W-:Y:S01]  /*1e60*/  ISETP.GE.AND P4, PT, R24, RZ, PT ;  /* 0x000000ff1800720c */ /* 0x000fe20003f86270 */
[----:B------:R-:W-:Y:S01]  /*1e70*/  IMAD.MOV R16, RZ, RZ, -R16 ;  /* 0x000000ffff107224 */ /* 0x000fe200078e0a10 */
[----:B------:R-:W-:Y:S01]  /*1e80*/  IABS R24, R23 ;  /* 0x0000001700187213 */ /* 0x000fe20000000000 */
[--C-:B------:R-:W-:Y:S01]  /*1e90*/  @!P0 IMAD.IADD R19, R19, 0x1, -R5.reuse ;  /* 0x0000000113138824 */ /* 0x100fe200078e0a05 */
[----:B------:R-:W-:Y:S01]  /*1ea0*/  ISETP.GE.AND P0, PT, R21, RZ, PT ;  /* 0x000000ff1500720c */ /* 0x000fe20003f06270 */
[--C-:B------:R-:W-:Y:S01]  /*1eb0*/  @!P3 IMAD.IADD R18, R18, 0x1, -R5.reuse ;  /* 0x000000011212b824 */ /* 0x100fe200078e0a05 */
[----:B------:R-:W-:Y:S01]  /*1ec0*/  ISETP.GE.AND P3, PT, R26, RZ, PT ;  /* 0x000000ff1a00720c */ /* 0x000fe20003f66270 */
[C---:B------:R-:W-:Y:S02]  /*1ed0*/  IMAD R21, R5.reuse, R16, R22 ;  /* 0x0000001005157224 */ /* 0x040fe400078e0216 */
[----:B------:R-:W-:Y:S01]  /*1ee0*/  @!P6 IMAD.IADD R20, R20, 0x1, -R5 ;  /* 0x000000011414e824 */ /* 0x000fe200078e0a05 */
[----:B------:R-:W-:Y:S01]  /*1ef0*/  ISETP.GT.U32.AND P6, PT, R5, R19, PT ;  /* 0x000000130500720c */ /* 0x000fe20003fc4070 */
[----:B------:R-:W-:-:S02]  /*1f00*/  IMAD.MOV.U32 R16, RZ, RZ, R18 ;  /* 0x000000ffff107224 */ /* 0x000fc400078e0012 */
[----:B------:R-:W-:-:S04]  /*1f10*/  IMAD.HI.U32 R18, R7, R24, RZ ;  /* 0x0000001807127227 */ /* 0x000fc800078e00ff */
[----:B------:R-:W-:Y:S02]  /*1f20*/  IMAD.MOV R18, RZ, RZ, -R18 ;  /* 0x000000ffff127224 */ /* 0x000fe400078e0a12 */
[----:B------:R-:W-:Y:S01]  /*1f30*/  @!P2 IMAD.MOV R15, RZ, RZ, -R15 ;  /* 0x000000ffff0fa224 */ /* 0x000fe200078e0a0f */
[C---:B------:R-:W-:Y:S01]  /*1f40*/  ISETP.GT.U32.AND P2, PT, R5.reuse, R21, PT ;  /* 0x000000150500720c */ /* 0x040fe20003f44070 */
[C---:B------:R-:W-:Y:S02]  /*1f50*/  IMAD R22, R5.reuse, R18, R24 ;  /* 0x0000001205167224 */ /* 0x040fe400078e0218 */
[C---:B------:R-:W-:Y:S02]  /*1f60*/  VIADD R25, R8.reuse, 0xc0 ;  /* 0x000000c008197836 */ /* 0x040fe40000000000 */
[----:B------:R-:W-:Y:S01]  /*1f70*/  @!P5 IMAD.MOV R16, RZ, RZ, -R16 ;  /* 0x000000ffff10d224 */ /* 0x000fe200078e0a10 */
[----:B------:R-:W-:Y:S01]  /*1f80*/  ISETP.GT.U32.AND P5, PT, R5, R20, PT ;  /* 0x000000140500720c */ /* 0x000fe20003fa4070 */
[----:B------:R-:W-:Y:S01]  /*1f90*/  @!P6 IMAD.IADD R19, R19, 0x1, -R5 ;  /* 0x000000011313e824 */ /* 0x000fe200078e0a05 */
[----:B------:R-:W-:Y:S01]  /*1fa0*/  ISETP.GT.U32.AND P6, PT, R5, R22, PT ;  /* 0x000000160500720c */ /* 0x000fe20003fc4070 */
[----:B------:R-:W-:Y:S01]  /*1fb0*/  VIADD R27, R8, 0xbc ;  /* 0x000000bc081b7836 */ /* 0x000fe20000000000 */
[----:B------:R-:W-:Y:S01]  /*1fc0*/  IABS R26, R25 ;  /* 0x00000019001a7213 */ /* 0x000fe20000000000 */
[----:B------:R-:W-:Y:S01]  /*1fd0*/  @!P1 IMAD.MOV R17, RZ, RZ, -R17 ;  /* 0x000000ffff119224 */ /* 0x000fe200078e0a11 */
[----:B------:R-:W-:Y:S01]  /*1fe0*/  ISETP.GE.AND P1, PT, R23, RZ, PT ;  /* 0x000000ff1700720c */ /* 0x000fe20003f26270 */
[----:B------:R-:W-:Y:S01]  /*1ff0*/  @!P2 IMAD.IADD R21, R21, 0x1, -R5 ;  /* 0x000000011515a824 */ /* 0x000fe200078e0a05 */
[----:B------:R-:W-:Y:S01]  /*2000*/  IABS R28, R27 ;  /* 0x0000001b001c7213 */ /* 0x000fe20000000000 */
[----:B------:R-:W-:Y:S01]  /*2010*/  IMAD.HI.U32 R18, R7, R26, RZ ;  /* 0x0000001a07127227 */ /* 0x000fe200078e00ff */
[----:B------:R-:W-:-:S03]  /*2020*/  ISETP.GE.AND P2, PT, R27, RZ, PT ;  /* 0x000000ff1b00720c */ /* 0x000fc60003f46270 */
[----:B------:R-:W-:Y:S02]  /*2030*/  IMAD.MOV R18, RZ, RZ, -R18 ;  /* 0x000000ffff127224 */ /* 0x000fe400078e0a12 */
[--C-:B------:R-:W-:Y:S01]  /*2040*/  @!P5 IMAD.IADD R20, R20, 0x1, -R5.reuse ;  /* 0x000000011414d824 */ /* 0x100fe200078e0a05 */
[----:B------:R-:W-:Y:S01]  /*2050*/  ISETP.GE.AND P5, PT, R25, RZ, PT ;  /* 0x000000ff1900720c */ /* 0x000fe20003fa6270 */
[----:B------:R-:W-:Y:S01]  /*2060*/  @!P6 IMAD.IADD R22, R22, 0x1, -R5 ;  /* 0x000000011616e824 */ /* 0x000fe200078e0a05 */
[----:B------:R-:W-:Y:S01]  /*2070*/  ISETP.GT.U32.AND P6, PT, R5, R21, PT ;  /* 0x000000150500720c */ /* 0x000fe20003fc4070 */
[----:B------:R-:W-:-:S04]  /*2080*/  IMAD.HI.U32 R23, R7, R28, RZ ;  /* 0x0000001c07177227 */ /* 0x000fc800078e00ff */
[C---:B------:R-:W-:Y:S02]  /*2090*/  IMAD R24, R5.reuse, R18, R26 ;  /* 0x0000001205187224 */ /* 0x040fe400078e021a */
[----:B------:R-:W-:Y:S02]  /*20a0*/  IMAD.MOV.U32 R18, RZ, RZ, R20 ;  /* 0x000000ffff127224 */ /* 0x000fe400078e0014 */
[----:B------:R-:W-:Y:S02]  /*20b0*/  IMAD.MOV R23, RZ, RZ, -R23 ;  /* 0x000000ffff177224 */ /* 0x000fe400078e0a17 */
[----:B------:R-:W-:Y:S01]  /*20c0*/  @!P4 IMAD.MOV R18, RZ, RZ, -R18 ;  /* 0x000000ffff12c224 */ /* 0x000fe200078e0a12 */
[C---:B------:R-:W-:Y:S01]  /*20d0*/  ISETP.GT.U32.AND P4, PT, R5.reuse, R24, PT ;  /* 0x000000180500720c */ /* 0x040fe20003f84070 */
[----:B------:R-:W-:Y:S02]  /*20e0*/  VIADD R25, R8, 0xb8 ;  /* 0x000000b808197836 */ /* 0x000fe40000000000 */
[----:B------:R-:W-:-:S02]  /*20f0*/  IMAD R23, R5, R23, R28 ;  /* 0x0000001705177224 */ /* 0x000fc400078e021c */
[----:B------:R-:W-:Y:S01]  /*2100*/  @!P3 IMAD.MOV R19, RZ, RZ, -R19 ;  /* 0x000000ffff13b224 */ /* 0x000fe200078e0a13 */
[----:B------:R-:W-:Y:S01]  /*2110*/  ISETP.GT.U32.AND P3, PT, R5, R22, PT ;  /* 0x000000160500720c */ /* 0x000fe20003f64070 */
[----:B------:R-:W-:Y:S01]  /*2120*/  @!P6 IMAD.IADD R21, R21, 0x1, -R5 ;  /* 0x000000011515e824 */ /* 0x000fe200078e0a05 */
[----:B------:R-:W-:Y:S01]  /*2130*/  IABS R26, R25 ;  /* 0x00000019001a7213 */ /* 0x000fe20000000000 */
[----:B------:R-:W-:Y:S01]  /*2140*/  VIADD R29, R8, 0xb4 ;  /* 0x000000b4081d7836 */ /* 0x000fe20000000000 */
[----:B------:R-:W-:Y:S01]  /*2150*/  ISETP.GT.U32.AND P6, PT, R5, R23, PT ;  /* 0x000000170500720c */ /* 0x000fe20003fc4070 */
[----:B------:R-:W-:Y:S02]  /*2160*/  @!P0 IMAD.MOV R21, RZ, RZ, -R21 ;  /* 0x000000ffff158224 */ /* 0x000fe400078e0a15 */
[----:B------:R-:W-:Y:S01]  /*2170*/  IMAD.HI.U32 R20, R7, R26, RZ ;  /* 0x0000001a07147227 */ /* 0x000fe200078e00ff */
[----:B------:R-:W-:-:S03]  /*2180*/  IABS R30, R29 ;  /* 0x0000001d001e7213 */ /* 0x000fc60000000000 */
[--C-:B------:R-:W-:Y:S02]  /*2190*/  @!P4 IMAD.IADD R24, R24, 0x1, -R5.reuse ;  /* 0x000000011818c824 */ /* 0x100fe400078e0a05 */
[----:B------:R-:W-:Y:S02]  /*21a0*/  IMAD.MOV R20, RZ, RZ, -R20 ;  /* 0x000000ffff147224 */ /* 0x000fe400078e0a14 */
[----:B------:R-:W-:Y:S01]  /*21b0*/  @!P3 IMAD.IADD R22, R22, 0x1, -R5 ;  /* 0x000000011616b824 */ /* 0x000fe200078e0a05 */
[----:B------:R-:W-:Y:S01]  /*21c0*/  ISETP.GE.AND P3, PT, R25, RZ, PT ;  /* 0x000000ff1900720c */ /* 0x000fe20003f66270 */
[C---:B------:R-:W-:Y:S01]  /*21d0*/  IMAD R26, R5.reuse, R20, R26 ;  /* 0x00000014051a7224 */ /* 0x040fe200078e021a */
[----:B------:R-:W-:Y:S01]  /*21e0*/  ISETP.GT.U32.AND P0, PT, R5, R24, PT ;  /* 0x000000180500720c */ /* 0x000fe20003f04070 */
[----:B------:R-:W-:Y:S02]  /*21f0*/  VIADD R31, R8, 0xb0 ;  /* 0x000000b0081f7836 */ /* 0x000fe40000000000 */
[----:B------:R-:W-:Y:S01]  /*2200*/  IMAD.HI.U32 R25, R7, R30, RZ ;  /* 0x0000001e07197227 */ /* 0x000fe200078e00ff */
[----:B------:R-:W-:-:S02]  /*2210*/  ISETP.GT.U32.AND P4, PT, R5, R26, PT ;  /* 0x0000001a0500720c */ /* 0x000fc40003f84070 */
[----:B------:R-:W-:Y:S01]  /*2220*/  IABS R32, R31 ;  /* 0x0000001f00207213 */ /* 0x000fe20000000000 */
[----:B------:R-:W-:Y:S02]  /*2230*/  VIADD R33, R8, 0xac ;  /* 0x000000ac08217836 */ /* 0x000fe40000000000 */
[----:B------:R-:W-:Y:S02]  /*2240*/  @!P6 IMAD.IADD R23, R23, 0x1, -R5 ;  /* 0x000000011717e824 */ /* 0x000fe400078e0a05 */
[----:B------:R-:W-:Y:S01]  /*2250*/  IMAD.MOV R25, RZ, RZ, -R25 ;  /* 0x000000ffff197224 */ /* 0x000fe200078e0a19 */
[----:B------:R-:W-:Y:S01]  /*2260*/  IABS R34, R33 ;  /* 0x0000002100227213 */ /* 0x000fe20000000000 */
[----:B------:R-:W-:Y:S01]  /*2270*/  IMAD.HI.U32 R27, R7, R32, RZ ;  /* 0x00000020071b7227 */ /* 0x000fe200078e00ff */
[----:B------:R-:W-:-:S03]  /*2280*/  ISETP.GT.U32.AND P6, PT, R5, R23, PT ;  /* 0x000000170500720c */ /* 0x000fc60003fc4070 */
[----:B------:R-:W-:Y:S02]  /*2290*/  IMAD R25, R5, R25, R30 ;  /* 0x0000001905197224 */ /* 0x000fe400078e021e */
[----:B------:R-:W-:-:S04]  /*22a0*/  IMAD.HI.U32 R28, R7, R34, RZ ;  /* 0x00000022071c7227 */ /* 0x000fc800078e00ff */
[----:B------:R-:W-:Y:S01]  /*22b0*/  @!P0 IMAD.IADD R24, R24, 0x1, -R5 ;  /* 0x0000000118188824 */ /* 0x000fe200078e0a05 */
[C---:B------:R-:W-:Y:S01]  /*22c0*/  ISETP.GT.U32.AND P0, PT, R5.reuse, R25, PT ;  /* 0x000000190500720c */ /* 0x040fe20003f04070 */
[----:B------:R-:W-:Y:S02]  /*22d0*/  IMAD.MOV.U32 R20, RZ, RZ, R22 ;  /* 0x000000ffff147224 */ /* 0x000fe400078e0016 */
[----:B------:R-:W-:Y:S02]  /*22e0*/  IMAD.MOV R27, RZ, RZ, -R27 ;  /* 0x000000ffff1b7224 */ /* 0x000fe400078e0a1b */
[----:B------:R-:W-:Y:S02]  /*22f0*/  IMAD.MOV R22, RZ, RZ, -R28 ;  /* 0x000000ffff167224 */ /* 0x000fe400078e0a1c */
[----:B------:R-:W-:Y:S02]  /*2300*/  @!P4 IMAD.IADD R26, R26, 0x1, -R5 ;  /* 0x000000011a1ac824 */ /* 0x000fe400078e0a05 */
[----:B------:R-:W-:-:S02]  /*2310*/  IMAD R28, R5, R27, R32 ;  /* 0x0000001b051c7224 */ /* 0x000fc400078e0220 */
[----:B------:R-:W-:Y:S01]  /*2320*/  @!P1 IMAD.MOV R20, RZ, RZ, -R20 ;  /* 0x000000ffff149224 */ /* 0x000fe200078e0a14 */
[----:B------:R-:W-:Y:S01]  /*2330*/  ISETP.GE.AND P1, PT, R29, RZ, PT ;  /* 0x000000ff1d00720c */ /* 0x000fe20003f26270 */
[C---:B------:R-:W-:Y:S01]  /*2340*/  IMAD R27, R5.reuse, R22, R34 ;  /* 0x00000016051b7224 */ /* 0x040fe200078e0222 */
[----:B------:R-:W-:Y:S01]  /*2350*/  ISETP.GT.U32.AND P4, PT, R5, R26, PT ;  /* 0x0000001a0500720c */ /* 0x000fe20003f84070 */
[----:B------:R-:W-:Y:S01]  /*2360*/  @!P6 IMAD.IADD R23, R23, 0x1, -R5 ;  /* 0x000000011717e824 */ /* 0x000fe200078e0a05 */
[C---:B------:R-:W-:Y:S01]  /*2370*/  ISETP.GT.U32.AND P6, PT, R5.reuse, R28, PT ;  /* 0x0000001c0500720c */ /* 0x040fe20003fc4070 */
[----:B------:R-:W-:Y:S02]  /*2380*/  VIADD R29, R8, 0xa8 ;  /* 0x000000a8081d7836 */ /* 0x000fe40000000000 */
[----:B------:R-:W-:Y:S01]  /*2390*/  @!P2 IMAD.MOV R23, RZ, RZ, -R23 ;  /* 0x000000ffff17a224 */ /* 0x000fe200078e0a17 */
[----:B------:R-:W-:Y:S01]  /*23a0*/  ISETP.GT.U32.AND P2, PT, R5, R27, PT ;  /* 0x0000001b0500720c */ /* 0x000fe20003f44070 */
[----:B------:R-:W-:Y:S01]  /*23b0*/  IMAD.MOV.U32 R22, RZ, RZ, R24 ;  /* 0x000000ffff167224 */ /* 0x000fe200078e0018 */
[----:B------:R-:W-:Y:S01]  /*23c0*/  IABS R30, R29 ;  /* 0x0000001d001e7213 */ /* 0x000fe20000000000 */
[----:B------:R-:W-:-:S02]  /*23d0*/  @!P0 IMAD.IADD R25, R25, 0x1, -R5 ;  /* 0x0000000119198824 */ /* 0x000fc400078e0a05 */
[----:B------:R-:W-:Y:S01]  /*23e0*/  @!P5 IMAD.MOV R22, RZ, RZ, -R22 ;  /* 0x000000ffff16d224 */ /* 0x000fe200078e0a16 */
[----:B------:R-:W-:Y:S01]  /*23f0*/  ISETP.GE.AND P5, PT, R31, RZ, PT ;  /* 0x000000ff1f00720c */ /* 0x000fe20003fa6270 */
[----:B------:R-:W-:Y:S01]  /*2400*/  IMAD.HI.U32 R24, R7, R30, RZ ;  /* 0x0000001e07187227 */ /* 0x000fe200078e00ff */
[----:B------:R-:W-:-:S03]  /*2410*/  ISETP.GT.U32.AND P0, PT, R5, R25, PT ;  /* 0x000000190500720c */ /* 0x000fc60003f04070 */
[----:B------:R-:W-:Y:S02]  /*2420*/  VIADD R31, R8, 0xa4 ;  /* 0x000000a4081f7836 */ /* 0x000fe40000000000 */
[--C-:B------:R-:W-:Y:S01]  /*2430*/  @!P4 IMAD.IADD R26, R26, 0x1, -R5.reuse ;  /* 0x000000011a1ac824 */ /* 0x100fe200078e0a05 */
[----:B------:R-:W-:Y:S01]  /*2440*/  ISETP.GE.AND P4, PT, R33, RZ, PT ;  /* 0x000000ff2100720c */ /* 0x000fe20003f86270 */
[----:B------:R-:W-:Y:S01]  /*2450*/  IMAD.MOV R24, RZ, RZ, -R24 ;  /* 0x000000ffff187224 */ /* 0x000fe200078e0a18 */
[----:B------:R-:W-:Y:S01]  /*2460*/  IABS R32, R31 ;  /* 0x0000001f00207213 */ /* 0x000fe20000000000 */
[----:B------:R-:W-:Y:S02]  /*2470*/  VIADD R33, R8, 0xa0 ;  /* 0x000000a008217836 */ /* 0x000fe40000000000 */
[----:B------:R-:W-:Y:S02]  /*2480*/  @!P2 IMAD.IADD R27, R27, 0x1, -R5 ;  /* 0x000000011b1ba824 */ /* 0x000fe400078e0a05 */
[C---:B------:R-:W-:Y:S01]  /*2490*/  IMAD R30, R5.reuse, R24, R30 ;  /* 0x00000018051e7224 */ /* 0x040fe200078e021e */
[----:B------:R-:W-:Y:S01]  /*24a0*/  IABS R34, R33 ;  /* 0x0000002100227213 */ /* 0x000fe20000000000 */
[----:B------:R-:W-:Y:S01]  /*24b0*/  IMAD.MOV.U32 R24, RZ, RZ, R26 ;  /* 0x000000ffff187224 */ /* 0x000fe200078e001a */
[----:B------:R-:W-:Y:S01]  /*24c0*/  ISETP.GT.U32.AND P2, PT, R5, R27, PT ;  /* 0x0000001b0500720c */ /* 0x000fe20003f44070 */
[----:B------:R-:W-:-:S04]  /*24d0*/  IMAD.HI.U32 R26, R7, R32, RZ ;  /* 0x00000020071a7227 */ /* 0x000fc800078e00ff */
[----:B------:R-:W-:Y:S01]  /*24e0*/  @!P3 IMAD.MOV R24, RZ, RZ, -R24 ;  /* 0x000000ffff18b224 */ /* 0x000fe200078e0a18 */
[----:B------:R-:W-:Y:S01]  /*24f0*/  ISETP.GT.U32.AND P3, PT, R5, R30, PT ;  /* 0x0000001e0500720c */ /* 0x000fe20003f64070 */
[----:B------:R-:W-:Y:S01]  /*2500*/  @!P0 IMAD.IADD R25, R25, 0x1, -R5 ;  /* 0x0000000119198824 */ /* 0x000fe200078e0a05 */
[----:B------:R-:W-:Y:S01]  /*2510*/  ISETP.GE.AND P0, PT, R29, RZ, PT ;  /* 0x000000ff1d00720c */ /* 0x000fe20003f06270 */
[----:B------:R-:W-:Y:S02]  /*2520*/  IMAD.MOV R29, RZ, RZ, -R26 ;  /* 0x000000ffff1d7224 */ /* 0x000fe400078e0a1a */
[----:B------:R-:W-:-:S04]  /*2530*/  IMAD.HI.U32 R26, R7, R34, RZ ;  /* 0x00000022071a7227 */ /* 0x000fc800078e00ff */
[--C-:B------:R-:W-:Y:S02]  /*2540*/  @!P6 IMAD.IADD R28, R28, 0x1, -R5.reuse ;  /* 0x000000011c1ce824 */ /* 0x100fe400078e0a05 */
[C---:B------:R-:W-:Y:S02]  /*2550*/  IMAD R29, R5.reuse, R29, R32 ;  /* 0x0000001d051d7224 */ /* 0x040fe400078e0220 */
[----:B------:R-:W-:Y:S01]  /*2560*/  IMAD.MOV R32, RZ, RZ, -R26 ;  /* 0x000000ffff207224 */ /* 0x000fe200078e0a1a */
[----:B------:R-:W-:Y:S01]  /*2570*/  ISETP.GT.U32.AND P6, PT, R5, R28, PT ;  /* 0x0000001c0500720c */ /* 0x000fe20003fc4070 */
[--C-:B------:R-:W-:Y:S01]  /*2580*/  @!P2 IMAD.IADD R27, R27, 0x1, -R5.reuse ;  /* 0x000000011b1ba824 */ /* 0x100fe200078e0a05 */
[C---:B------:R-:W-:Y:S01]  /*2590*/  ISETP.GT.U32.AND P2, PT, R5.reuse, R29, PT ;  /* 0x0000001d0500720c */ /* 0x040fe20003f44070 */
[----:B------:R-:W-:Y:S02]  /*25a0*/  IMAD R32, R5, R32, R34 ;  /* 0x0000002005207224 */ /* 0x000fe400078e0222 */
[----:B------:R-:W-:-:S02]  /*25b0*/  @!P3 IMAD.IADD R30, R30, 0x1, -R5 ;  /* 0x000000011e1eb824 */ /* 0x000fc400078e0a05 */
[----:B------:R-:W-:Y:S01]  /*25c0*/  @!P4 IMAD.MOV R27, RZ, RZ, -R27 ;  /* 0x000000ffff1bc224 */ /* 0x000fe200078e0a1b */
[C---:B------:R-:W-:Y:S01]  /*25d0*/  ISETP.GT.U32.AND P4, PT, R5.reuse, R32, PT ;  /* 0x000000200500720c */ /* 0x040fe20003f84070 */
[----:B------:R-:W-:Y:S01]  /*25e0*/  VIADD R35, R8, 0x9c ;  /* 0x0000009c08237836 */ /* 0x000fe20000000000 */
[----:B------:R-:W-:Y:S01]  /*25f0*/  ISETP.GT.U32.AND P3, PT, R5, R30, PT ;  /* 0x0000001e0500720c */ /* 0x000fe20003f64070 */
[----:B------:R-:W-:Y:S01]  /*2600*/  @!P1 IMAD.MOV R25, RZ, RZ, -R25 ;  /* 0x000000ffff199224 */ /* 0x000fe200078e0a19 */
[----:B------:R-:W-:Y:S01]  /*2610*/  ISETP.GE.AND P1, PT, R33, RZ, PT ;  /* 0x000000ff2100720c */ /* 0x000fe20003f26270 */
[--C-:B------:R-:W-:Y:S01]  /*2620*/  @!P6 IMAD.IADD R28, R28, 0x1, -R5.reuse ;  /* 0x000000011c1ce824 */ /* 0x100fe200078e0a05 */
[----:B------:R-:W-:Y:S01]  /*2630*/  IABS R36, R35 ;  /* 0x0000002300247213 */ /* 0x000fe20000000000 */
[----:B------:R-:W-:Y:S01]  /*2640*/  @!P2 IMAD.IADD R29, R29, 0x1, -R5 ;  /* 0x000000011d1da824 */ /* 0x000fe200078e0a05 */
[----:B------:R-:W-:Y:S01]  /*2650*/  ISETP.GE.AND P6, PT, R31, RZ, PT ;  /* 0x000000ff1f00720c */ /* 0x000fe20003fc6270 */
[----:B------:R-:W-:-:S02]  /*2660*/  IMAD.MOV.U32 R26, RZ, RZ, R28 ;  /* 0x000000ffff1a7224 */ /* 0x000fc400078e001c */
[----:B------:R-:W-:Y:S01]  /*2670*/  IMAD.HI.U32 R28, R7, R36, RZ ;  /* 0x00000024071c7227 */ /* 0x000fe200078e00ff */
[----:B------:R-:W-:-:S03]  /*2680*/  ISETP.GT.U32.AND P2, PT, R5, R29, PT ;  /* 0x0000001d0500720c */ /* 0x000fc60003f44070 */
[----:B------:R-:W-:Y:S02]  /*2690*/  VIADD R31, R8, 0x98 ;  /* 0x00000098081f7836 */ /* 0x000fe40000000000 */
[--C-:B------:R-:W-:Y:S02]  /*26a0*/  @!P4 IMAD.IADD R32, R32, 0x1, -R5.reuse ;  /* 0x000000012020c824 */ /* 0x100fe400078e0a05 */
[----:B------:R-:W-:Y:S01]  /*26b0*/  @!P5 IMAD.MOV R26, RZ, RZ, -R26 ;  /* 0x000000ffff1ad224 */ /* 0x000fe200078e0a1a */
[----:B------:R-:W-:Y:S01]  /*26c0*/  ISETP.GE.AND P5, PT, R35, RZ, PT ;  /* 0x000000ff2300720c */ /* 0x000fe20003fa6270 */
[----:B------:R-:W-:Y:S01]  /*26d0*/  IMAD.MOV R28, RZ, RZ, -R28 ;  /* 0x000000ffff1c7224 */ /* 0x000fe200078e0a1c */
[----:B------:R-:W-:Y:S01]  /*26e0*/  IABS R34, R31 ;  /* 0x0000001f00227213 */ /* 0x000fe20000000000 */
[----:B------:R-:W-:Y:S01]  /*26f0*/  VIADD R35, R8, 0x94 ;  /* 0x0000009408237836 */ /* 0x000fe20000000000 */
[----:B------:R-:W-:Y:S01]  /*2700*/  ISETP.GT.U32.AND P4, PT, R5, R32, PT ;  /* 0x000000200500720c */ /* 0x000fe20003f84070 */
[----:B------:R-:W-:Y:S01]  /*2710*/  @!P3 IMAD.IADD R30, R30, 0x1, -R5 ;  /* 0x000000011e1eb824 */ /* 0x000fe200078e0a05 */
[----:B------:R-:W-:Y:S01]  /*2720*/  ISETP.GE.AND P3, PT, R31, RZ, PT ;  /* 0x000000ff1f00720c */ /* 0x000fe20003f66270 */
[----:B------:R-:W-:Y:S01]  /*2730*/  IMAD R31, R5, R28, R36 ;  /* 0x0000001c051f7224 */ /* 0x000fe200078e0224 */
[----:B------:R-:W-:Y:S01]  /*2740*/  IABS R36, R35 ;  /* 0x0000002300247213 */ /* 0x000fe20000000000 */
[----:B------:R-:W-:-:S02]  /*2750*/  IMAD.MOV.U32 R28, RZ, RZ, R30 ;  /* 0x000000ffff1c7224 */ /* 0x000fc400078e001e */
[----:B------:R-:W-:-:S04]  /*2760*/  IMAD.HI.U32 R30, R7, R34, RZ ;  /* 0x00000022071e7227 */ /* 0x000fc800078e00ff */
[----:B------:R-:W-:Y:S02]  /*2770*/  IMAD.MOV R33, RZ, RZ, -R30 ;  /* 0x000000ffff217224 */ /* 0x000fe400078e0a1e */
[----:B------:R-:W-:Y:S01]  /*2780*/  @!P0 IMAD.MOV R28, RZ, RZ, -R28 ;  /* 0x000000ffff1c8224 */ /* 0x000fe200078e0a1c */
[----:B------:R-:W-:Y:S01]  /*2790*/  ISETP.GT.U32.AND P0, PT, R5, R31, PT ;  /* 0x0000001f0500720c */ /* 0x000fe20003f04070 */
[----:B------:R-:W-:-:S04]  /*27a0*/  IMAD.HI.U32 R30, R7, R36, RZ ;  /* 0x00000024071e7227 */ /* 0x000fc800078e00ff */
[----:B------:R-:W-:Y:S02]  /*27b0*/  IMAD.MOV R30, RZ, RZ, -R30 ;  /* 0x000000ffff1e7224 */ /* 0x000fe400078e0a1e */
[----:B------:R-:W-:Y:S02]  /*27c0*/  @!P4 IMAD.IADD R32, R32, 0x1, -R5 ;  /* 0x000000012020c824 */ /* 0x000fe400078e0a05 */
[C---:B------:R-:W-:Y:S02]  /*27d0*/  IMAD R34, R5.reuse, R33, R34 ;  /* 0x0000002105227224 */ /* 0x040fe400078e0222 */
[C---:B------:R-:W-:Y:S02]  /*27e0*/  IMAD R33, R5.reuse, R30, R36 ;  /* 0x0000001e05217224 */ /* 0x040fe400078e0224 */
[----:B------:R-:W-:Y:S01]  /*27f0*/  IMAD.MOV.U32 R30, RZ, RZ, R32 ;  /* 0x000000ffff1e7224 */ /* 0x000fe200078e0020 */
[----:B------:R-:W-:Y:S01]  /*2800*/  ISETP.GT.U32.AND P4, PT, R5, R34, PT ;  /* 0x000000220500720c */ /* 0x000fe20003f84070 */
[----:B------:R-:W-:-:S02]  /*2810*/  VIADD R37, R8, 0x90 ;  /* 0x0000009008257836 */ /* 0x000fc40000000000 */
[----:B------:R-:W-:Y:S01]  /*2820*/  @!P1 IMAD.MOV R30, RZ, RZ, -R30 ;  /* 0x000000ffff1e9224 */ /* 0x000fe200078e0a1e */
[----:B------:R-:W-:Y:S01]  /*2830*/  ISETP.GT.U32.AND P1, PT, R5, R33, PT ;  /* 0x000000210500720c */ /* 0x000fe20003f24070 */
[--C-:B------:R-:W-:Y:S01]  /*2840*/  @!P0 IMAD.IADD R31, R31, 0x1, -R5.reuse ;  /* 0x000000011f1f8824 */ /* 0x100fe200078e0a05 */
[----:B------:R-:W-:Y:S01]  /*2850*/  IABS R38, R37 ;  /* 0x0000002500267213 */ /* 0x000fe20000000000 */
[----:B------:R-:W-:Y:S01]  /*2860*/  @!P2 IMAD.IADD R29, R29, 0x1, -R5 ;  /* 0x000000011d1da824 */ /* 0x000fe200078e0a05 */
[----:B------:R-:W-:Y:S01]  /*2870*/  ISETP.GE.AND P2, PT, R35, RZ, PT ;  /* 0x000000ff2300720c */ /* 0x000fe20003f46270 */
[----:B------:R-:W-:Y:S01]  /*2880*/  VIADD R41, R8, 0x88 ;  /* 0x0000008808297836 */ /* 0x000fe20000000000 */
[----:B------:R-:W-:Y:S01]  /*2890*/  ISETP.GT.U32.AND P0, PT, R5, R31, PT ;  /* 0x0000001f0500720c */ /* 0x000fe20003f04070 */
[----:B------:R-:W-:-:S03]  /*28a0*/  IMAD.HI.U32 R35, R7, R38, RZ ;  /* 0x0000002607237227 */ /* 0x000fc600078e00ff */
[----:B------:R-:W-:Y:S01]  /*28b0*/  IABS R40, R41 ;  /* 0x0000002900287213 */ /* 0x000fe20000000000 */
[----:B------:R-:W-:Y:S01]  /*28c0*/  @!P6 IMAD.MOV R29, RZ, RZ, -R29 ;  /* 0x000000ffff1de224 */ /* 0x000fe200078e0a1d */
[----:B------:R-:W-:Y:S01]  /*28d0*/  ISETP.GE.AND P6, PT, R37, RZ, PT ;  /* 0x000000ff2500720c */ /* 0x000fe20003fc6270 */
[----:B------:R-:W-:Y:S02]  /*28e0*/  IMAD.MOV R35, RZ, RZ, -R35 ;  /* 0x000000ffff237224 */ /* 0x000fe400078e0a23 */
[----:B------:R-:W-:Y:S02]  /*28f0*/  VIADD R37, R8, 0x8c ;  /* 0x0000008c08257836 */ /* 0x000fe40000000000 */
[--C-:B------:R-:W-:Y:S02]  /*2900*/  @!P1 IMAD.IADD R33, R33, 0x1, -R5.reuse ;  /* 0x0000000121219824 */ /* 0x100fe400078e0a05 */
[----:B------:R-:W-:Y:S01]  /*2910*/  IMAD R36, R5, R35, R38 ;  /* 0x0000002305247224 */ /* 0x000fe200078e0226 */
[----:B------:R-:W-:Y:S01]  /*2920*/  IABS R38, R37 ;  /* 0x0000002500267213 */ /* 0x000fe20000000000 */
[--C-:B------:R-:W-:Y:S01]  /*2930*/  @!P0 IMAD.IADD R31, R31, 0x1, -R5.reuse ;  /* 0x000000011f1f8824 */ /* 0x100fe200078e0a05 */
[C---:B------:R-:W-:Y:S01]  /*2940*/  ISETP.GT.U32.AND P1, PT, R5.reuse, R33, PT ;  /* 0x000000210500720c */ /* 0x040fe20003f24070 */
[----:B------:R-:W-:Y:S01]  /*2950*/  @!P4 IMAD.IADD R34, R34, 0x1, -R5 ;  /* 0x000000012222c824 */ /* 0x000fe200078e0a05 */
[----:B------:R-:W-:Y:S01]  /*2960*/  ISETP.GT.U32.AND P0, PT, R5, R36, PT ;  /* 0x000000240500720c */ /* 0x000fe20003f04070 */
[----:B------:R-:W-:-:S03]  /*2970*/  IMAD.HI.U32 R32, R7, R38, RZ ;  /* 0x0000002607207227 */ /* 0x000fc600078e00ff */
[----:B------:R-:W-:Y:S01]  /*2980*/  ISETP.GT.U32.AND P4, PT, R5, R34, PT ;  /* 0x000000220500720c */ /* 0x000fe20003f84070 */
[----:B------:R-:W-:-:S04]  /*2990*/  IMAD.HI.U32 R35, R7, R40, RZ ;  /* 0x0000002807237227 */ /* 0x000fc800078e00ff */
[----:B------:R-:W-:Y:S02]  /*29a0*/  IMAD.MOV R32, RZ, RZ, -R32 ;  /* 0x000000ffff207224 */ /* 0x000fe400078e0a20 */
[----:B------:R-:W-:Y:S02]  /*29b0*/  IMAD.MOV R39, RZ, RZ, -R35 ;  /* 0x000000ffff277224 */ /* 0x000fe400078e0a23 */
[C---:B------:R-:W-:Y:S02]  /*29c0*/  IMAD R35, R5.reuse, R32, R38 ;  /* 0x0000002005237224 */ /* 0x040fe400078e0226 */
[----:B------:R-:W-:Y:S02]  /*29d0*/  IMAD R38, R5, R39, R40 ;  /* 0x0000002705267224 */ /* 0x000fe400078e0228 */
[--C-:B------:R-:W-:Y:S01]  /*29e0*/  @!P1 IMAD.IADD R33, R33, 0x1, -R5.reuse ;  /* 0x0000000121219824 */ /* 0x100fe200078e0a05 */
[----:B------:R-:W-:Y:S01]  /*29f0*/  ISETP.GT.U32.AND P1, PT, R5, R35, PT ;  /* 0x000000230500720c */ /* 0x000fe20003f24070 */
[----:B------:R-:W-:-:S02]  /*2a00*/  @!P0 IMAD.IADD R36, R36, 0x1, -R5 ;  /* 0x0000000124248824 */ /* 0x000fc400078e0a05 */
[----:B------:R-:W-:Y:S01]  /*2a10*/  @!P2 IMAD.MOV R33, RZ, RZ, -R33 ;  /* 0x000000ffff21a224 */ /* 0x000fe200078e0a21 */
[C---:B------:R-:W-:Y:S01]  /*2a20*/  ISETP.GT.U32.AND P2, PT, R5.reuse, R38, PT ;  /* 0x000000260500720c */ /* 0x040fe20003f44070 */
[----:B------:R-:W-:Y:S01]  /*2a30*/  VIADD R43, R8, 0x84 ;  /* 0x00000084082b7836 */ /* 0x000fe20000000000 */
[----:B------:R-:W-:Y:S01]  /*2a40*/  ISETP.GT.U32.AND P0, PT, R5, R36, PT ;  /* 0x000000240500720c */ /* 0x000fe20003f04070 */
[----:B------:R-:W-:Y:S01]  /*2a50*/  @!P4 IMAD.IADD R34, R34, 0x1, -R5 ;  /* 0x000000012222c824 */ /* 0x000fe200078e0a05 */
[----:B------:R-:W-:Y:S01]  /*2a60*/  ISETP.GE.AND P4, PT, R41, RZ, PT ;  /* 0x000000ff2900720c */ /* 0x000fe20003f86270 */
[----:B------:R-:W-:Y:S01]  /*2a70*/  @!P5 IMAD.MOV R31, RZ, RZ, -R31 ;  /* 0x000000ffff1fd224 */ /* 0x000fe200078e0a1f */
[----:B------:R-:W-:Y:S01]  /*2a80*/  IABS R42, R43 ;  /* 0x0000002b002a7213 */ /* 0x000fe20000000000 */
[----:B------:R-:W-:Y:S01]  /*2a90*/  IMAD.MOV.U32 R32, RZ, RZ, R34 ;  /* 0x000000ffff207224 */ /* 0x000fe200078e0022 */
[----:B------:R-:W-:Y:S01]  /*2aa0*/  ISETP.GE.AND P5, PT, R37, RZ, PT ;  /* 0x000000ff2500720c */ /* 0x000fe20003fa6270 */
[----:B------:R-:W-:-:S02]  /*2ab0*/  VIADD R34, R8, 0x80 ;  /* 0x0000008008227836 */ /* 0x000fc40000000000 */
[----:B------:R-:W-:-:S03]  /*2ac0*/  IMAD.HI.U32 R37, R7, R42, RZ ;  /* 0x0000002a07257227 */ /* 0x000fc600078e00ff */
[----:B------:R-:W-:Y:S01]  /*2ad0*/  IABS R40, R34 ;  /* 0x0000002200287213 */ /* 0x000fe20000000000 */
[--C-:B------:R-:W-:Y:S02]  /*2ae0*/  @!P2 IMAD.IADD R38, R38, 0x1, -R5.reuse ;  /* 0x000000012626a824 */ /* 0x100fe400078e0a05 */
[----:B------:R-:W-:Y:S01]  /*2af0*/  @!P0 IMAD.IADD R36, R36, 0x1, -R5 ;  /* 0x0000000124248824 */ /* 0x000fe200078e0a05 */
[----:B------:R-:W-:Y:S01]  /*2b00*/  ISETP.GE.AND P0, PT, R34, RZ, PT ;  /* 0x000000ff2200720c */ /* 0x000fe20003f06270 */
[----:B------:R-:W-:Y:S01]  /*2b10*/  IMAD.MOV R37, RZ, RZ, -R37 ;  /* 0x000000ffff257224 */ /* 0x000fe200078e0a25 */
[----:B------:R-:W-:Y:S01]  /*2b20*/  ISETP.GT.U32.AND P2, PT, R5, R38, PT ;  /* 0x000000260500720c */ /* 0x000fe20003f44070 */
[----:B------:R-:W-:Y:S02]  /*2b30*/  IMAD.MOV.U32 R34, RZ, RZ, R36 ;  /* 0x000000ffff227224 */ /* 0x000fe400078e0024 */
[----:B------:R-:W-:-:S04]  /*2b40*/  IMAD.HI.U32 R36, R7, R40, RZ ;  /* 0x0000002807247227 */ /* 0x000fc800078e00ff */
[C---:B------:R-:W-:Y:S02]  /*2b50*/  IMAD R37, R5.reuse, R37, R42 ;  /* 0x0000002505257224 */ /* 0x040fe400078e022a */
[----:B------:R-:W-:Y:S02]  /*2b60*/  IMAD.MOV R36, RZ, RZ, -R36 ;  /* 0x000000ffff247224 */ /* 0x000fe400078e0a24 */
[----:B------:R-:W-:Y:S01]  /*2b70*/  @!P6 IMAD.MOV R34, RZ, RZ, -R34 ;  /* 0x000000ffff22e224 */ /* 0x000fe200078e0a22 */
[C---:B------:R-:W-:Y:S01]  /*2b80*/  ISETP.GT.U32.AND P6, PT, R5.reuse, R37, PT ;  /* 0x000000250500720c */ /* 0x040fe20003fc4070 */
[----:B------:R-:W-:Y:S02]  /*2b90*/  IMAD R40, R5, R36, R40 ;  /* 0x0000002405287224 */ /* 0x000fe400078e0228 */
[----:B------:R-:W-:Y:S02]  /*2ba0*/  VIADD R41, R8, 0x7c ;  /* 0x0000007c08297836 */ /* 0x000fe40000000000 */
[----:B------:R-:W-:-:S02]  /*2bb0*/  @!P1 IMAD.IADD R35, R35, 0x1, -R5 ;  /* 0x0000000123239824 */ /* 0x000fc400078e0a05 */
[--C-:B------:R-:W-:Y:S01]  /*2bc0*/  @!P2 IMAD.IADD R38, R38, 0x1, -R5.reuse ;  /* 0x000000012626a824 */ /* 0x100fe200078e0a05 */
[----:B------:R-:W-:Y:S01]  /*2bd0*/  ISETP.GT.U32.AND P2, PT, R5, R40, PT ;  /* 0x000000280500720c */ /* 0x000fe20003f44070 */
[----:B------:R-:W-:Y:S01]  /*2be0*/  @!P3 IMAD.MOV R32, RZ, RZ, -R32 ;  /* 0x000000ffff20b224 */ /* 0x000fe200078e0a20 */
[----:B------:R-:W-:Y:S01]  /*2bf0*/  ISETP.GE.AND P3, PT, R43, RZ, PT ;  /* 0x000000ff2b00720c */ /* 0x000fe20003f66270 */
[C---:B------:R-:W-:Y:S01]  /*2c00*/  VIADD R43, R8.reuse, 0x78 ;  /* 0x00000078082b7836 */ /* 0x040fe20000000000 */
[----:B------:R-:W-:Y:S01]  /*2c10*/  IABS R42, R41 ;  /* 0x00000029002a7213 */ /* 0x000fe20000000000 */
[----:B------:R-:W-:Y:S01]  /*2c20*/  @!P6 IMAD.IADD R37, R37, 0x1, -R5 ;  /* 0x000000012525e824 */ /* 0x000fe200078e0a05 */
[----:B------:R-:W-:Y:S01]  /*2c30*/  ISETP.GT.U32.AND P1, PT, R5, R35, PT ;  /* 0x000000230500720c */ /* 0x000fe20003f24070 */
[----:B------:R-:W-:Y:S01]  /*2c40*/  VIADD R45, R8, 0x74 ;  /* 0x00000074082d7836 */ /* 0x000fe20000000000 */
[----:B------:R-:W-:Y:S01]  /*2c50*/  IABS R44, R43 ;  /* 0x0000002b002c7213 */ /* 0x000fe20000000000 */
[----:B------:R-:W-:Y:S01]  /*2c60*/  IMAD.HI.U32 R39, R7, R42, RZ ;  /* 0x0000002a07277227 */ /* 0x000fe200078e00ff */
[----:B------:R-:W-:-:S02]  /*2c70*/  ISETP.GT.U32.AND P6, PT, R5, R37, PT ;  /* 0x000000250500720c */ /* 0x000fc40003fc4070 */
[----:B------:R-:W-:Y:S01]  /*2c80*/  IABS R46, R45 ;  /* 0x0000002d002e7213 */ /* 0x000fe20000000000 */
[----:B------:R-:W-:Y:S02]  /*2c90*/  IMAD.MOV R39, RZ, RZ, -R39 ;  /* 0x000000ffff277224 */ /* 0x000fe400078e0a27 */
[----:B------:R-:W-:-:S04]  /*2ca0*/  IMAD.HI.U32 R36, R7, R44, RZ ;  /* 0x0000002c07247227 */ /* 0x000fc800078e00ff */
[--C-:B------:R-:W-:Y:S02]  /*2cb0*/  @!P2 IMAD.IADD R40, R40, 0x1, -R5.reuse ;  /* 0x000000012828a824 */ /* 0x100fe400078e0a05 */
[----:B------:R-:W-:Y:S02]  /*2cc0*/  IMAD R39, R5, R39, R42 ;  /* 0x0000002705277224 */ /* 0x000fe400078e022a */
[----:B------:R-:W-:Y:S01]  /*2cd0*/  @!P1 IMAD.IADD R35, R35, 0x1, -R5 ;  /* 0x0000000123239824 */ /* 0x000fe200078e0a05 */
[----:B------:R-:W-:Y:S01]  /*2ce0*/  ISETP.GE.AND P1, PT, R41, RZ, PT ;  /* 0x000000ff2900720c */ /* 0x000fe20003f26270 */
[----:B------:R-:W-:Y:S01]  /*2cf0*/  IMAD.MOV R42, RZ, RZ, -R36 ;  /* 0x000000ffff2a7224 */ /* 0x000fe200078e0a24 */
[----:B------:R-:W-:Y:S01]  /*2d00*/  ISETP.GT.U32.AND P2, PT, R5, R40, PT ;  /* 0x000000280500720c */ /* 0x000fe20003f44070 */
[----:B------:R-:W-:-:S04]  /*2d10*/  IMAD.HI.U32 R41, R7, R46, RZ ;  /* 0x0000002e07297227 */ /* 0x000fc800078e00ff */
[----:B------:R-:W-:Y:S02]  /*2d20*/  IMAD R42, R5, R42, R44 ;  /* 0x0000002a052a7224 */ /* 0x000fe400078e022c */
[----:B------:R-:W-:Y:S02]  /*2d30*/  IMAD.MOV R41, RZ, RZ, -R41 ;  /* 0x000000ffff297224 */ /* 0x000fe400078e0a29 */
[----:B------:R-:W-:Y:S01]  /*2d40*/  @!P6 IMAD.IADD R37, R37, 0x1, -R5 ;  /* 0x000000012525e824 */ /* 0x000fe200078e0a05 */
[C---:B------:R-:W-:Y:S01]  /*2d50*/  ISETP.GT.U32.AND P6, PT, R5.reuse, R42, PT ;  /* 0x0000002a0500720c */ /* 0x040fe20003fc4070 */
[C---:B------:R-:W-:Y:S02]  /*2d60*/  IMAD R41, R5.reuse, R41, R46 ;  /* 0x0000002905297224 */ /* 0x040fe400078e022e */
[----:B------:R-:W-:Y:S01]  /*2d70*/  @!P5 IMAD.MOV R35, RZ, RZ, -R35 ;  /* 0x000000ffff23d224 */ /* 0x000fe200078e0a23 */
[C---:B------:R-:W-:Y:S01]  /*2d80*/  ISETP.GT.U32.AND P5, PT, R5.reuse, R39, PT ;  /* 0x000000270500720c */ /* 0x040fe20003fa4070 */
[----:B------:R-:W-:Y:S01]  /*2d90*/  @!P2 IMAD.IADD R40, R40, 0x1, -R5 ;  /* 0x000000012828a824 */ /* 0x000fe200078e0a05 */
[----:B------:R-:W-:Y:S01]  /*2da0*/  ISETP.GT.U32.AND P2, PT, R5, R41, PT ;  /* 0x000000290500720c */ /* 0x000fe20003f44070 */
[----:B------:R-:W-:-:S02]  /*2db0*/  VIADD R47, R8, 0x70 ;  /* 0x00000070082f7836 */ /* 0x000fc40000000000 */
[----:B------:R-:W-:Y:S02]  /*2dc0*/  VIADD R49, R8, 0x6c ;  /* 0x0000006c08317836 */ /* 0x000fe40000000000 */
[----:B------:R-:W-:Y:S01]  /*2dd0*/  IMAD.MOV.U32 R36, RZ, RZ, R38 ;  /* 0x000000ffff247224 */ /* 0x000fe200078e0026 */
[----:B------:R-:W-:Y:S01]  /*2de0*/  IABS R46, R47 ;  /* 0x0000002f002e7213 */ /* 0x000fe20000000000 */
[--C-:B------:R-:W-:Y:S01]  /*2df0*/  @!P6 IMAD.IADD R42, R42, 0x1, -R5.reuse ;  /* 0x000000012a2ae824 */ /* 0x100fe200078e0a05 */
[----:B------:R-:W-:Y:S01]  /*2e00*/  IABS R48, R49 ;  /* 0x0000003100307213 */ /* 0x000fe20000000000 */
[----:B------:R-:W-:Y:S01]  /*2e10*/  @!P4 IMAD.MOV R36, RZ, RZ, -R36 ;  /* 0x000000ffff24c224 */ /* 0x000fe200078e0a24 */
[----:B------:R-:W-:Y:S01]  /*2e20*/  ISETP.GE.AND P4, PT, R43, RZ, PT ;  /* 0x000000ff2b00720c */ /* 0x000fe20003f86270 */
[----:B------:R-:W-:Y:S01]  /*2e30*/  @!P5 IMAD.IADD R39, R39, 0x1, -R5 ;  /* 0x000000012727d824 */ /* 0x000fe200078e0a05 */
[----:B------:R-:W-:Y:S01]  /*2e40*/  ISETP.GT.U32.AND P6, PT, R5, R42, PT ;  /* 0x0000002a0500720c */ /* 0x000fe20003fc4070 */
[----:B------:R-:W-:-:S03]  /*2e50*/  IMAD.HI.U32 R43, R7, R46, RZ ;  /* 0x0000002e072b7227 */ /* 0x000fc600078e00ff */
[----:B------:R-:W-:Y:S01]  /*2e60*/  ISETP.GT.U32.AND P5, PT, R5, R39, PT ;  /* 0x000000270500720c */ /* 0x000fe20003fa4070 */
[----:B------:R-:W-:Y:S02]  /*2e70*/  @!P2 IMAD.IADD R41, R41, 0x1, -R5 ;  /* 0x000000012929a824 */ /* 0x000fe400078e0a05 */
[----:B------:R-:W-:-:S03]  /*2e80*/  IMAD.HI.U32 R44, R7, R48, RZ ;  /* 0x00000030072c7227 */ /* 0x000fc600078e00ff */
[----:B------:R-:W-:Y:S01]  /*2e90*/  ISETP.GT.U32.AND P2, PT, R5, R41, PT ;  /* 0x000000290500720c */ /* 0x000fe20003f44070 */
[----:B------:R-:W-:Y:S02]  /*2ea0*/  IMAD.MOV R43, RZ, RZ, -R43 ;  /* 0x000000ffff2b7224 */ /* 0x000fe400078e0a2b */
[----:B------:R-:W-:Y:S02]  /*2eb0*/  IMAD.MOV.U32 R38, RZ, RZ, R40 ;  /* 0x000000ffff267224 */ /* 0x000fe400078e0028 */
[----:B------:R-:W-:Y:S02]  /*2ec0*/  IMAD.MOV R40, RZ, RZ, -R44 ;  /* 0x000000ffff287224 */ /* 0x000fe400078e0a2c */
[----:B------:R-:W-:Y:S01]  /*2ed0*/  @!P3 IMAD.MOV R37, RZ, RZ, -R37 ;  /* 0x000000ffff25b224 */ /* 0x000fe200078e0a25 */
[----:B------:R-:W-:Y:S01]  /*2ee0*/  ISETP.GE.AND P3, PT, R45, RZ, PT ;  /* 0x000000ff2d00720c */ /* 0x000fe20003f66270 */
[----:B------:R-:W-:Y:S02]  /*2ef0*/  IMAD R44, R5, R43, R46 ;  /* 0x0000002b052c7224 */ /* 0x000fe400078e022e */
[----:B------:R-:W-:-:S02]  /*2f00*/  @!P6 IMAD.IADD R42, R42, 0x1, -R5 ;  /* 0x000000012a2ae824 */ /* 0x000fc400078e0a05 */
[--C-:B------:R-:W-:Y:S01]  /*2f10*/  @!P5 IMAD.IADD R39, R39, 0x1, -R5.reuse ;  /* 0x000000012727d824 */ /* 0x100fe200078e0a05 */
[----:B------:R-:W-:Y:S01]  /*2f20*/  ISETP.GT.U32.AND P6, PT, R5, R44, PT ;  /* 0x0000002c0500720c */ /* 0x000fe20003fc4070 */
[C---:B------:R-:W-:Y:S01]  /*2f30*/  VIADD R45, R8.reuse, 0x68 ;  /* 0x00000068082d7836 */ /* 0x040fe20000000000 */
[----:B------:R-:W-:Y:S01]  /*2f40*/  ISETP.GE.AND P5, PT, R49, RZ, PT ;  /* 0x000000ff3100720c */ /* 0x000fe20003fa6270 */
[----:B------:R-:W-:Y:S02]  /*2f50*/  IMAD R43, R5, R40, R48 ;  /* 0x00000028052b7224 */ /* 0x000fe400078e0230 */
[----:B------:R-:W-:Y:S02]  /*2f60*/  @!P2 IMAD.IADD R41, R41, 0x1, -R5 ;  /* 0x000000012929a824 */ /* 0x000fe400078e0a05 */
[----:B------:R-:W-:Y:S01]  /*2f70*/  @!P1 IMAD.MOV R39, RZ, RZ, -R39 ;  /* 0x000000ffff279224 */ /* 0x000fe200078e0a27 */
[----:B------:R-:W-:Y:S01]  /*2f80*/  ISETP.GE.AND P1, PT, R45, RZ, PT ;  /* 0x000000ff2d00720c */ /* 0x000fe20003f26270 */
[----:B------:R-:W-:Y:S01]  /*2f90*/  VIADD R46, R8, 0x64 ;  /* 0x00000064082e7836 */ /* 0x000fe20000000000 */
[----:B------:R-:W-:Y:S01]  /*2fa0*/  IABS R45, R45 ;  /* 0x0000002d002d7213 */ /* 0x000fe20000000000 */
[----:B------:R-:W-:-:S02]  /*2fb0*/  IMAD.MOV.U32 R40, RZ, RZ, R42 ;  /* 0x000000ffff287224 */ /* 0x000fc400078e002a */
[----:B------:R-:W-:Y:S01]  /*2fc0*/  @!P3 IMAD.MOV R41, RZ, RZ, -R41 ;  /* 0x000000ffff29b224 */ /* 0x000fe200078e0a29 */
[----:B------:R-:W-:Y:S01]  /*2fd0*/  ISETP.GT.U32.AND P3, PT, R5, R43, PT ;  /* 0x0000002b0500720c */ /* 0x000fe20003f64070 */
[----:B------:R-:W-:Y:S01]  /*2fe0*/  @!P4 IMAD.MOV R40, RZ, RZ, -R40 ;  /* 0x000000ffff28c224 */ /* 0x000fe200078e0a28 */
[----:B------:R-:W-:Y:S01]  /*2ff0*/  ISETP.GE.AND P4, PT, R46, RZ, PT ;  /* 0x000000ff2e00720c */ /* 0x000fe20003f86270 */
[----:B------:R-:W-:Y:S01]  /*3000*/  @!P6 IMAD.IADD R44, R44, 0x1, -R5 ;  /* 0x000000012c2ce824 */ /* 0x000fe200078e0a05 */
[----:B------:R-:W-:Y:S01]  /*3010*/  IABS R48, R46 ;  /* 0x0000002e00307213 */ /* 0x000fe20000000000 */
[----:B------:R-:W-:Y:S01]  /*3020*/  @!P0 IMAD.MOV R38, RZ, RZ, -R38 ;  /* 0x000000ffff268224 */ /* 0x000fe200078e0a26 */
[----:B------:R-:W-:Y:S01]  /*3030*/  ISETP.GE.AND P0, PT, R47, RZ, PT ;  /* 0x000000ff2f00720c */ /* 0x000fe20003f06270 */
[----:B------:R-:W-:Y:S01]  /*3040*/  IMAD.MOV.U32 R46, RZ, RZ, R45 ;  /* 0x000000ffff2e7224 */ /* 0x000fe200078e002d */
[----:B------:R-:W-:Y:S01]  /*3050*/  ISETP.GT.U32.AND P6, PT, R5, R44, PT ;  /* 0x0000002c0500720c */ /* 0x000fe20003fc4070 */
[----:B------:R-:W-:-:S02]  /*3060*/  VIADD R47, R8, 0x60 ;  /* 0x00000060082f7836 */ /* 0x000fc40000000000 */
[----:B------:R-:W-:-:S03]  /*3070*/  IMAD.HI.U32 R42, R7, R46, RZ ;  /* 0x0000002e072a7227 */ /* 0x000fc600078e00ff */
[----:B------:R-:W-:Y:S01]  /*3080*/  ISETP.GE.AND P2, PT, R47, RZ, PT ;  /* 0x000000ff2f00720c */ /* 0x000fe20003f46270 */
[----:B------:R-:W-:Y:S01]  /*3090*/  @!P3 IMAD.IADD R43, R43, 0x1, -R5 ;  /* 0x000000012b2bb824 */ /* 0x000fe200078e0a05 */
[----:B------:R-:W-:Y:S01]  /*30a0*/  IABS R50, R47 ;  /* 0x0000002f00327213 */ /* 0x000fe20000000000 */
[----:B------:R-:W-:Y:S02]  /*30b0*/  IMAD.MOV R47, RZ, RZ, -R42 ;  /* 0x000000ffff2f7224 */ /* 0x000fe400078e0a2a */
[----:B------:R-:W-:Y:S01]  /*30c0*/  IMAD.HI.U32 R45, R7, R48, RZ ;  /* 0x00000030072d7227 */ /* 0x000fe200078e00ff */
[----:B------:R-:W-:-:S03]  /*30d0*/  ISETP.GT.U32.AND P3, PT, R5, R43, PT ;  /* 0x0000002b0500720c */ /* 0x000fc60003f64070 */
[C---:B------:R-:W-:Y:S02]  /*30e0*/  IMAD R46, R5.reuse, R47, R46 ;  /* 0x0000002f052e7224 */ /* 0x040fe400078e022e */
[----:B------:R-:W-:Y:S02]  /*30f0*/  @!P6 IMAD.IADD R44, R44, 0x1, -R5 ;  /* 0x000000012c2ce824 */ /* 0x000fe400078e0a05 */
[C---:B------:R-:W-:Y:S01]  /*3100*/  VIADD R49, R8.reuse, 0x5c ;  /* 0x0000005c08317836 */ /* 0x040fe20000000000 */
[----:B------:R-:W-:Y:S01]  /*3110*/  ISETP.GT.U32.AND P6, PT, R5, R46, PT ;  /* 0x0000002e0500720c */ /* 0x000fe20003fc4070 */
[----:B------:R-:W-:Y:S02]  /*3120*/  VIADD R51, R8, 0x58 ;  /* 0x0000005808337836 */ /* 0x000fe40000000000 */
[----:B------:R-:W-:Y:S01]  /*3130*/  IMAD.MOV R45, RZ, RZ, -R45 ;  /* 0x000000ffff2d7224 */ /* 0x000fe200078e0a2d */
[----:B------:R-:W-:Y:S01]  /*3140*/  IABS R52, R49 ;  /* 0x0000003100347213 */ /* 0x000fe20000000000 */
[----:B------:R-:W-:Y:S01]  /*3150*/  IMAD.HI.U32 R42, R7, R50, RZ ;  /* 0x00000032072a7227 */ /* 0x000fe200078e00ff */
[----:B------:R-:W-:-:S03]  /*3160*/  IABS R54, R51 ;  /* 0x0000003300367213 */ /* 0x000fc60000000000 */
[----:B------:R-:W-:Y:S02]  /*3170*/  IMAD R48, R5, R45, R48 ;  /* 0x0000002d05307224 */ /* 0x000fe400078e0230 */
[----:B------:R-:W-:Y:S02]  /*3180*/  IMAD.MOV R42, RZ, RZ, -R42 ;  /* 0x000000ffff2a7224 */ /* 0x000fe400078e0a2a */
[----:B------:R-:W-:Y:S01]  /*3190*/  @!P3 IMAD.IADD R43, R43, 0x1, -R5 ;  /* 0x000000012b2bb824 */ /* 0x000fe200078e0a05 */
[C---:B------:R-:W-:Y:S01]  /*31a0*/  ISETP.GT.U32.AND P3, PT, R5.reuse, R48, PT ;  /* 0x000000300500720c */ /* 0x040fe20003f64070 */
[----:B------:R-:W-:Y:S02]  /*31b0*/  IMAD R50, R5, R42, R50 ;  /* 0x0000002a05327224 */ /* 0x000fe400078e0232 */
[----:B------:R-:W-:-:S04]  /*31c0*/  IMAD.HI.U32 R42, R7, R52, RZ ;  /* 0x00000034072a7227 */ /* 0x000fc800078e00ff */
[----:B------:R-:W-:-:S04]  /*31d0*/  IMAD.HI.U32 R45, R7, R54, RZ ;  /* 0x00000036072d7227 */ /* 0x000fc800078e00ff */
[----:B------:R-:W-:Y:S02]  /*31e0*/  @!P6 IMAD.IADD R46, R46, 0x1, -R5 ;  /* 0x000000012e2ee824 */ /* 0x000fe400078e0a05 */
[----:B------:R-:W-:Y:S02]  /*31f0*/  IMAD.MOV R42, RZ, RZ, -R42 ;  /* 0x000000ffff2a7224 */ /* 0x000fe400078e0a2a */
[----:B------:R-:W-:Y:S01]  /*3200*/  IMAD.MOV R45, RZ, RZ, -R45 ;  /* 0x000000ffff2d7224 */ /* 0x000fe200078e0a2d */
[C---:B------:R-:W-:Y:S01]  /*3210*/  ISETP.GT.U32.AND P6, PT, R5.reuse, R46, PT ;  /* 0x0000002e0500720c */ /* 0x040fe20003fc4070 */
[C---:B------:R-:W-:Y:S02]  /*3220*/  VIADD R53, R8.reuse, 0x54 ;  /* 0x0000005408357836 */ /* 0x040fe40000000000 */
[C---:B------:R-:W-:Y:S02]  /*3230*/  IMAD R52, R5.reuse, R42, R52 ;  /* 0x0000002a05347224 */ /* 0x040fe400078e0234 */
[----:B------:R-:W-:Y:S01]  /*3240*/  VIADD R55, R8, 0x50 ;  /* 0x0000005008377836 */ /* 0x000fe20000000000 */
[----:B------:R-:W-:Y:S01]  /*3250*/  IABS R56, R53 ;  /* 0x0000003500387213 */ /* 0x000fe20000000000 */
[----:B------:R-:W-:-:S02]  /*3260*/  IMAD R54, R5, R45, R54 ;  /* 0x0000002d05367224 */ /* 0x000fc400078e0236 */
[----:B------:R-:W-:Y:S01]  /*3270*/  IMAD.MOV.U32 R42, RZ, RZ, R44 ;  /* 0x000000ffff2a7224 */ /* 0x000fe200078e002c */
[----:B------:R-:W-:Y:S01]  /*3280*/  IABS R58, R55 ;  /* 0x00000037003a7213 */ /* 0x000fe20000000000 */
[----:B------:R-:W-:Y:S01]  /*3290*/  @!P3 IMAD.IADD R48, R48, 0x1, -R5 ;  /* 0x000000013030b824 */ /* 0x000fe200078e0a05 */
[C---:B------:R-:W-:Y:S01]  /*32a0*/  ISETP.GT.U32.AND P3, PT, R5.reuse, R54, PT ;  /* 0x000000360500720c */ /* 0x040fe20003f64070 */
[----:B------:R-:W-:Y:S01]  /*32b0*/  @!P0 IMAD.MOV R42, RZ, RZ, -R42 ;  /* 0x000000ffff2a8224 */ /* 0x000fe200078e0a2a */
[----:B------:R-:W-:Y:S01]  /*32c0*/  ISETP.GT.U32.AND P0, PT, R5, R50, PT ;  /* 0x000000320500720c */ /* 0x000fe20003f04070 */
[----:B------:R-:W-:-:S04]  /*32d0*/  IMAD.HI.U32 R45, R7, R56, RZ ;  /* 0x00000038072d7227 */ /* 0x000fc800078e00ff */
[----:B------:R-:W-:-:S04]  /*32e0*/  IMAD.HI.U32 R44, R7, R58, RZ ;  /* 0x0000003a072c7227 */ /* 0x000fc800078e00ff */
[----:B------:R-:W-:Y:S01]  /*32f0*/  @!P6 IMAD.IADD R46, R46, 0x1, -R5 ;  /* 0x000000012e2ee824 */ /* 0x000fe200078e0a05 */
[----:B------:R-:W-:Y:S01]  /*3300*/  ISETP.GE.AND P6, PT, R49, RZ, PT ;  /* 0x000000ff3100720c */ /* 0x000fe20003fc6270 */
[----:B------:R-:W-:Y:S02]  /*3310*/  IMAD.MOV R45, RZ, RZ, -R45 ;  /* 0x000000ffff2d7224 */ /* 0x000fe400078e0a2d */
[----:B------:R-:W-:Y:S02]  /*3320*/  IMAD.MOV R47, RZ, RZ, -R44 ;  /* 0x000000ffff2f7224 */ /* 0x000fe400078e0a2c */
[----:B------:R-:W-:Y:S02]  /*3330*/  VIADD R49, R8, 0x4c ;  /* 0x0000004c08317836 */ /* 0x000fe40000000000 */
[C---:B------:R-:W-:Y:S02]  /*3340*/  IMAD R44, R5.reuse, R45, R56 ;  /* 0x0000002d052c7224 */ /* 0x040fe400078e0238 */
[C---:B------:R-:W-:Y:S01]  /*3350*/  IMAD R56, R5.reuse, R47, R58 ;  /* 0x0000002f05387224 */ /* 0x040fe200078e023a */
[----:B------:R-:W-:Y:S01]  /*3360*/  IABS R58, R49 ;  /* 0x00000031003a7213 */ /* 0x000fe20000000000 */
[--C-:B------:R-:W-:Y:S01]  /*3370*/  @!P0 IMAD.IADD R50, R50, 0x1, -R5.reuse ;  /* 0x0000000132328824 */ /* 0x100fe200078e0a05 */
[----:B------:R-:W-:Y:S01]  /*3380*/  ISETP.GT.U32.AND P0, PT, R5, R48, PT ;  /* 0x000000300500720c */ /* 0x000fe20003f04070 */
[----:B------:R-:W-:-:S02]  /*3390*/  @!P3 IMAD.IADD R54, R54, 0x1, -R5 ;  /* 0x000000013636b824 */ /* 0x000fc400078e0a05 */
[----:B------:R-:W-:-:S03]  /*33a0*/  IMAD.HI.U32 R45, R7, R58, RZ ;  /* 0x0000003a072d7227 */ /* 0x000fc600078e00ff */
[C---:B------:R-:W-:Y:S01]  /*33b0*/  ISETP.GT.U32.AND P3, PT, R5.reuse, R54, PT ;  /* 0x000000360500720c */ /* 0x040fe20003f64070 */
[----:B------:R-:W-:Y:S02]  /*33c0*/  IMAD.MOV R47, RZ, RZ, -R45 ;  /* 0x000000ffff2f7224 */ /* 0x000fe400078e0a2d */
[----:B------:R-:W-:Y:S01]  /*33d0*/  @!P5 IMAD.MOV R43, RZ, RZ, -R43 ;  /* 0x000000ffff2bd224 */ /* 0x000fe200078e0a2b */
[C---:B------:R-:W-:Y:S01]  /*33e0*/  ISETP.GT.U32.AND P5, PT, R5.reuse, R52, PT ;  /* 0x000000340500720c */ /* 0x040fe20003fa4070 */
[C---:B------:R-:W-:Y:S02]  /*33f0*/  IMAD R58, R5.reuse, R47, R58 ;  /* 0x0000002f053a7224 */ /* 0x040fe400078e023a */
[----:B------:R-:W-:Y:S01]  /*3400*/  @!P0 IMAD.IADD R48, R48, 0x1, -R5 ;  /* 0x0000000130308824 */ /* 0x000fe200078e0a05 */
[----:B------:R-:W-:Y:S01]  /*3410*/  ISETP.GT.U32.AND P0, PT, R5, R44, PT ;  /* 0x0000002c0500720c */ /* 0x000fe20003f04070 */
[----:B------:R-:W-:Y:S02]  /*3420*/  VIADD R59, R8, 0x44 ;  /* 0x00000044083b7836 */ /* 0x000fe40000000000 */
[----:B------:R-:W-:-:S02]  /*3430*/  @!P1 IMAD.MOV R46, RZ, RZ, -R46 ;  /* 0x000000ffff2e9224 */ /* 0x000fc400078e0a2e */
[--C-:B------:R-:W-:Y:S01]  /*3440*/  @!P3 IMAD.IADD R54, R54, 0x1, -R5.reuse ;  /* 0x000000013636b824 */ /* 0x100fe200078e0a05 */
[C---:B------:R-:W-:Y:S01]  /*3450*/  ISETP.GT.U32.AND P3, PT, R5.reuse, R58, PT ;  /* 0x0000003a0500720c */ /* 0x040fe20003f64070 */
[----:B------:R-:W-:Y:S01]  /*3460*/  VIADD R57, R8, 0x48 ;  /* 0x0000004808397836 */ /* 0x000fe20000000000 */
[----:B------:R-:W-:Y:S01]  /*3470*/  IABS R62, R59 ;  /* 0x0000003b003e7213 */ /* 0x000fe20000000000 */
[--C-:B------:R-:W-:Y:S01]  /*3480*/  @!P5 IMAD.IADD R52, R52, 0x1, -R5.reuse ;  /* 0x000000013434d824 */ /* 0x100fe200078e0a05 */
[C---:B------:R-:W-:Y:S01]  /*3490*/  ISETP.GT.U32.AND P5, PT, R5.reuse, R50, PT ;  /* 0x000000320500720c */ /* 0x040fe20003fa4070 */
[----:B------:R-:W-:Y:S01]  /*34a0*/  @!P4 IMAD.MOV R48, RZ, RZ, -R48 ;  /* 0x000000ffff30c224 */ /* 0x000fe200078e0a30 */
[----:B------:R-:W-:Y:S01]  /*34b0*/  IABS R60, R57 ;  /* 0x00000039003c7213 */ /* 0x000fe20000000000 */
[----:B------:R-:W-:Y:S01]  /*34c0*/  @!P0 IMAD.IADD R44, R44, 0x1, -R5 ;  /* 0x000000012c2c8824 */ /* 0x000fe200078e0a05 */
[----:B------:R-:W-:Y:S01]  /*34d0*/  ISETP.GT.U32.AND P1, PT, R5, R52, PT ;  /* 0x000000340500720c */ /* 0x000fe20003f24070 */
[----:B------:R-:W-:Y:S01]  /*34e0*/  IMAD.HI.U32 R47, R7, R62, RZ ;  /* 0x0000003e072f7227 */ /* 0x000fe200078e00ff */
[----:B------:R-:W-:-:S03]  /*34f0*/  ISETP.GE.AND P0, PT, R53, RZ, PT ;  /* 0x000000ff3500720c */ /* 0x000fc60003f06270 */
[----:B------:R-:W-:Y:S01]  /*3500*/  @!P3 IMAD.IADD R58, R58, 0x1, -R5 ;  /* 0x000000013a3ab824 */ /* 0x000fe200078e0a05 */
[----:B------:R-:W-:Y:S01]  /*3510*/  ISETP.GT.U32.AND P3, PT, R5, R44, PT ;  /* 0x0000002c0500720c */ /* 0x000fe20003f64070 */
[----:B------:R-:W-:Y:S02]  /*3520*/  IMAD.MOV R47, RZ, RZ, -R47 ;  /* 0x000000ffff2f7224 */ /* 0x000fe400078e0a2f */
[----:B------:R-:W-:Y:S01]  /*3530*/  IMAD.HI.U32 R45, R7, R60, RZ ;  /* 0x0000003c072d7227 */ /* 0x000fe200078e00ff */
[----:B------:R-:W-:-:S03]  /*3540*/  ISETP.GT.U32.AND P4, PT, R5, R58, PT ;  /* 0x0000003a0500720c */ /* 0x000fc60003f84070 */
[----:B------:R-:W-:Y:S02]  /*3550*/  IMAD R62, R5, R47, R62 ;  /* 0x0000002f053e7224 */ /* 0x000fe400078e023e */
[--C-:B------:R-:W-:Y:S01]  /*3560*/  @!P1 IMAD.IADD R52, R52, 0x1, -R5.reuse ;  /* 0x0000000134349824 */ /* 0x100fe200078e0a05 */
[----:B------:R-:W-:Y:S01]  /*3570*/  ISETP.GE.AND P1, PT, R51, RZ, PT ;  /* 0x000000ff3300720c */ /* 0x000fe20003f26270 */
[----:B------:R-:W-:Y:S02]  /*3580*/  VIADD R51, R8, 0x40 ;  /* 0x0000004008337836 */ /* 0x000fe40000000000 */
[----:B------:R-:W-:Y:S01]  /*3590*/  @!P3 IMAD.IADD R44, R44, 0x1, -R5 ;  /* 0x000000012c2cb824 */ /* 0x000fe200078e0a05 */
[----:B------:R-:W-:Y:S01]  /*35a0*/  ISETP.GT.U32.AND P3, PT, R5, R62, PT ;  /* 0x0000003e0500720c */ /* 0x000fe20003f64070 */
[----:B------:R-:W-:Y:S01]  /*35b0*/  IMAD.MOV R45, RZ, RZ, -R45 ;  /* 0x000000ffff2d7224 */ /* 0x000fe200078e0a2d */
[----:B------:R-:W-:Y:S01]  /*35c0*/  IABS R64, R51 ;  /* 0x0000003300407213 */ /* 0x000fe20000000000 */
[----:B------:R-:W-:-:S02]  /*35d0*/  VIADD R53, R8, 0x3c ;  /* 0x0000003c08357836 */ /* 0x000fc40000000000 */
[----:B------:R-:W-:Y:S02]  /*35e0*/  IMAD R60, R5, R45, R60 ;  /* 0x0000002d053c7224 */ /* 0x000fe400078e023c */
[----:B------:R-:W-:Y:S01]  /*35f0*/  IMAD.HI.U32 R45, R7, R64, RZ ;  /* 0x00000040072d7227 */ /* 0x000fe200078e00ff */
[----:B------:R-:W-:-:S03]  /*3600*/  IABS R66, R53 ;  /* 0x0000003500427213 */ /* 0x000fc60000000000 */
[----:B------:R-:W-:Y:S02]  /*3610*/  IMAD.MOV R45, RZ, RZ, -R45 ;  /* 0x000000ffff2d7224 */ /* 0x000fe400078e0a2d */
[--C-:B------:R-:W-:Y:S02]  /*3620*/  @!P3 IMAD.IADD R62, R62, 0x1, -R5.reuse ;  /* 0x000000013e3eb824 */ /* 0x100fe400078e0a05 */
[C---:B------:R-:W-:Y:S02]  /*3630*/  IMAD R64, R5.reuse, R45, R64 ;  /* 0x0000002d05407224 */ /* 0x040fe400078e0240 */
[----:B------:R-:W-:Y:S01]  /*3640*/  @!P5 IMAD.IADD R50, R50, 0x1, -R5 ;  /* 0x000000013232d824 */ /* 0x000fe200078e0a05 */
[C---:B------:R-:W-:Y:S01]  /*3650*/  ISETP.GT.U32.AND P3, PT, R5.reuse, R62, PT ;  /* 0x0000003e0500720c */ /* 0x040fe20003f64070 */
[----:B------:R-:W-:Y:S01]  /*3660*/  @!P6 IMAD.MOV R52, RZ, RZ, -R52 ;  /* 0x000000ffff34e224 */ /* 0x000fe200078e0a34 */
[----:B------:R-:W-:Y:S01]  /*3670*/  ISETP.GT.U32.AND P5, PT, R5, R56, PT ;  /* 0x000000380500720c */ /* 0x000fe20003fa4070 */
[----:B------:R-:W-:Y:S01]  /*3680*/  IMAD.HI.U32 R47, R7, R66, RZ ;  /* 0x00000042072f7227 */ /* 0x000fe200078e00ff */
[----:B------:R-:W-:-:S03]  /*3690*/  ISETP.GT.U32.AND P6, PT, R5, R60, PT ;  /* 0x0000003c0500720c */ /* 0x000fc60003fc4070 */
[----:B------:R-:W-:Y:S02]  /*36a0*/  IMAD.MOV R47, RZ, RZ, -R47 ;  /* 0x000000ffff2f7224 */ /* 0x000fe400078e0a2f */
[----:B------:R-:W-:Y:S02]  /*36b0*/  @!P2 IMAD.MOV R50, RZ, RZ, -R50 ;  /* 0x000000ffff32a224 */ /* 0x000fe400078e0a32 */
[C---:B------:R-:W-:Y:S02]  /*36c0*/  IMAD R66, R5.reuse, R47, R66 ;  /* 0x0000002f05427224 */ /* 0x040fe400078e0242 */
[--C-:B------:R-:W-:Y:S01]  /*36d0*/  @!P3 IMAD.IADD R62, R62, 0x1, -R5.reuse ;  /* 0x000000013e3eb824 */ /* 0x100fe200078e0a05 */
[----:B------:R-:W-:Y:S01]  /*36e0*/  ISETP.GT.U32.AND P3, PT, R5, R64, PT ;  /* 0x000000400500720c */ /* 0x000fe20003f64070 */
[--C-:B------:R-:W-:Y:S01]  /*36f0*/  @!P5 IMAD.IADD R56, R56, 0x1, -R5.reuse ;  /* 0x000000013838d824 */ /* 0x100fe200078e0a05 */
[----:B------:R-:W-:Y:S01]  /*3700*/  ISETP.GE.AND P5, PT, R55, RZ, PT ;  /* 0x000000ff3700720c */ /* 0x000fe20003fa6270 */
[----:B------:R-:W-:Y:S01]  /*3710*/  @!P1 IMAD.MOV R54, RZ, RZ, -R54 ;  /* 0x000000ffff369224 */ /* 0x000fe200078e0a36 */
[----:B------:R-:W-:Y:S01]  /*3720*/  ISETP.GE.AND P1, PT, R49, RZ, PT ;  /* 0x000000ff3100720c */ /* 0x000fe20003f26270 */
[--C-:B------:R-:W-:Y:S01]  /*3730*/  @!P6 IMAD.IADD R60, R60, 0x1, -R5.reuse ;  /* 0x000000013c3ce824 */ /* 0x100fe200078e0a05 */
[----:B------:R-:W-:Y:S01]  /*3740*/  ISETP.GT.U32.AND P2, PT, R5, R56, PT ;  /* 0x000000380500720c */ /* 0x000fe20003f44070 */
[----:B------:R-:W-:Y:S01]  /*3750*/  @!P0 IMAD.MOV R44, RZ, RZ, -R44 ;  /* 0x000000ffff2c8224 */ /* 0x000fe200078e0a2c */
[----:B------:R-:W-:Y:S01]  /*3760*/  ISETP.GE.AND P6, PT, R51, RZ, PT ;  /* 0x000000ff3300720c */ /* 0x000fe20003fc6270 */
[----:B------:R-:W-:Y:S01]  /*3770*/  VIADD R45, R8, 0x38 ;  /* 0x00000038082d7836 */ /* 0x000fe20000000000 */
[----:B------:R-:W-:Y:S01]  /*3780*/  ISETP.GT.U32.AND P0, PT, R5, R60, PT ;  /* 0x0000003c0500720c */ /* 0x000fe20003f04070 */
[--C-:B------:R-:W-:Y:S01]  /*3790*/  @!P4 IMAD.IADD R58, R58, 0x1, -R5.reuse ;  /* 0x000000013a3ac824 */ /* 0x100fe200078e0a05 */
[----:B------:R-:W-:Y:S01]  /*37a0*/  ISETP.GE.AND P4, PT, R59, RZ, PT ;  /* 0x000000ff3b00720c */ /* 0x000fe20003f86270 */
[----:B------:R-:W-:Y:S01]  /*37b0*/  @!P3 IMAD.IADD R64, R64, 0x1, -R5 ;  /* 0x000000014040b824 */ /* 0x000fe200078e0a05 */
[----:B------:R-:W-:Y:S01]  /*37c0*/  IABS R68, R45 ;  /* 0x0000002d00447213 */ /* 0x000fe20000000000 */
[----:B------:R-:W-:-:S02]  /*37d0*/  VIADD R47, R8, 0x34 ;  /* 0x00000034082f7836 */ /* 0x000fc40000000000 */
[----:B------:R-:W-:Y:S01]  /*37e0*/  @!P1 IMAD.MOV R58, RZ, RZ, -R58 ;  /* 0x000000ffff3a9224 */ /* 0x000fe200078e0a3a */
[----:B------:R-:W-:Y:S01]  /*37f0*/  ISETP.GT.U32.AND P3, PT, R5, R64, PT ;  /* 0x000000400500720c */ /* 0x000fe20003f64070 */
[--C-:B------:R-:W-:Y:S01]  /*3800*/  @!P2 IMAD.IADD R56, R56, 0x1, -R5.reuse ;  /* 0x000000013838a824 */ /* 0x100fe200078e0a05 */
[----:B------:R-:W-:Y:S01]  /*3810*/  ISETP.GE.AND P2, PT, R57, RZ, PT ;  /* 0x000000ff3900720c */ /* 0x000fe20003f46270 */
[----:B------:R-:W-:Y:S01]  /*3820*/  VIADD R49, R8, 0x30 ;  /* 0x0000003008317836 */ /* 0x000fe20000000000 */
[----:B------:R-:W-:Y:S01]  /*3830*/  ISETP.GE.AND P1, PT, R45, RZ, PT ;  /* 0x000000ff2d00720c */ /* 0x000fe20003f26270 */
[----:B------:R-:W-:Y:S01]  /*3840*/  IMAD.HI.U32 R45, R7, R68, RZ ;  /* 0x00000044072d7227 */ /* 0x000fe200078e00ff */
[----:B------:R-:W-:Y:S02]  /*3850*/  IABS R70, R47 ;  /* 0x0000002f00467213 */ /* 0x000fe40000000000 */
[----:B------:R-:W-:Y:S01]  /*3860*/  IABS R72, R49 ;  /* 0x0000003100487213 */ /* 0x000fe20000000000 */
[----:B------:R-:W-:Y:S01]  /*3870*/  @!P5 IMAD.MOV R56, RZ, RZ, -R56 ;  /* 0x000000ffff38d224 */ /* 0x000fe200078e0a38 */
[----:B------:R-:W-:Y:S01]  /*3880*/  ISETP.GE.AND P5, PT, R53, RZ, PT ;  /* 0x000000ff3500720c */ /* 0x000fe20003fa6270 */
[--C-:B------:R-:W-:Y:S01]  /*3890*/  @!P0 IMAD.IADD R60, R60, 0x1, -R5.reuse ;  /* 0x000000013c3c8824 */ /* 0x100fe200078e0a05 */
[----:B------:R-:W-:Y:S01]  /*38a0*/  ISETP.GE.AND P0, PT, R47, RZ, PT ;  /* 0x000000ff2f00720c */ /* 0x000fe20003f06270 */
[----:B------:R-:W-:Y:S01]  /*38b0*/  @!P3 IMAD.IADD R64, R64, 0x1, -R5 ;  /* 0x000000014040b824 */ /* 0x000fe200078e0a05 */
[----:B------:R-:W-:Y:S01]  /*38c0*/  ISETP.GT.U32.AND P3, PT, R5, R66, PT ;  /* 0x000000420500720c */ /* 0x000fe20003f64070 */
[----:B------:R-:W-:-:S04]  /*38d0*/  IMAD.HI.U32 R47, R7, R70, RZ ;  /* 0x00000046072f7227 */ /* 0x000fc800078e00ff */
[----:B------:R-:W-:Y:S02]  /*38e0*/  IMAD.MOV R53, RZ, RZ, -R45 ;  /* 0x000000ffff357224 */ /* 0x000fe400078e0a2d */
[----:B------:R-:W-:Y:S02]  /*38f0*/  VIADD R51, R8, 0x2c ;  /* 0x0000002c08337836 */ /* 0x000fe40000000000 */
[----:B------:R-:W-:Y:S02]  /*3900*/  IMAD.MOV R47, RZ, RZ, -R47 ;  /* 0x000000ffff2f7224 */ /* 0x000fe400078e0a2f */
[----:B------:R-:W-:Y:S01]  /*3910*/  IMAD R68, R5, R53, R68 ;  /* 0x0000003505447224 */ /* 0x000fe200078e0244 */
[----:B------:R-:W-:Y:S01]  /*3920*/  IABS R74, R51 ;  /* 0x00000033004a7213 */ /* 0x000fe20000000000 */
[----:B------:R-:W-:Y:S02]  /*3930*/  @!P3 IMAD.IADD R66, R66, 0x1, -R5 ;  /* 0x000000014242b824 */ /* 0x000fe400078e0a05 */
[----:B------:R-:W-:Y:S01]  /*3940*/  @!P2 IMAD.MOV R60, RZ, RZ, -R60 ;  /* 0x000000ffff3ca224 */ /* 0x000fe200078e0a3c */
[----:B------:R-:W-:Y:S01]  /*3950*/  ISETP.GE.AND P2, PT, R49, RZ, PT ;  /* 0x000000ff3100720c */ /* 0x000fe20003f46270 */
[C---:B------:R-:W-:Y:S01]  /*3960*/  IMAD R70, R5.reuse, R47, R70 ;  /* 0x0000002f05467224 */ /* 0x040fe200078e0246 */
[C---:B------:R-:W-:Y:S01]  /*3970*/  ISETP.GT.U32.AND P3, PT, R5.reuse, R66, PT ;  /* 0x000000420500720c */ /* 0x040fe20003f64070 */
[----:B------:R-:W-:Y:S01]  /*3980*/  @!P6 IMAD.MOV R64, RZ, RZ, -R64 ;  /* 0x000000ffff40e224 */ /* 0x000fe200078e0a40 */
[----:B------:R-:W-:Y:S01]  /*3990*/  ISETP.GT.U32.AND P6, PT, R5, R68, PT ;  /* 0x000000440500720c */ /* 0x000fe20003fc4070 */
[----:B------:R-:W-:-:S04]  /*39a0*/  IMAD.HI.U32 R49, R7, R72, RZ ;  /* 0x0000004807317227 */ /* 0x000fc800078e00ff */
[----:B------:R-:W-:Y:S01]  /*39b0*/  @!P4 IMAD.MOV R62, RZ, RZ, -R62 ;  /* 0x000000ffff3ec224 */ /* 0x000fe200078e0a3e */
[----:B------:R-:W-:Y:S01]  /*39c0*/  ISETP.GE.AND P4, PT, R51, RZ, PT ;  /* 0x000000ff3300720c */ /* 0x000fe20003f86270 */
[----:B------:R-:W-:Y:S02]  /*39d0*/  IMAD.MOV R49, RZ, RZ, -R49 ;  /* 0x000000ffff317224 */ /* 0x000fe400078e0a31 */
[----:B------:R-:W-:-:S04]  /*39e0*/  IMAD.HI.U32 R51, R7, R74, RZ ;  /* 0x0000004a07337227 */ /* 0x000fc800078e00ff */
[----:B------:R-:W-:Y:S01]  /*39f0*/  @!P3 IMAD.IADD R66, R66, 0x1, -R5 ;  /* 0x000000014242b824 */ /* 0x000fe200078e0a05 */
[C---:B------:R-:W-:Y:S01]  /*3a00*/  ISETP.GT.U32.AND P3, PT, R5.reuse, R70, PT ;  /* 0x000000460500720c */ /* 0x040fe20003f64070 */
[C---:B------:R-:W-:Y:S02]  /*3a10*/  IMAD R72, R5.reuse, R49, R72 ;  /* 0x0000003105487224 */ /* 0x040fe400078e0248 */
[----:B------:R-:W-:Y:S02]  /*3a20*/  VIADD R55, R8, 0x28 ;  /* 0x0000002808377836 */ /* 0x000fe40000000000 */
[----:B------:R-:W-:Y:S02]  /*3a30*/  IMAD.MOV R51, RZ, RZ, -R51 ;  /* 0x000000ffff337224 */ /* 0x000fe400078e0a33 */
[----:B------:R-:W-:Y:S01]  /*3a40*/  @!P5 IMAD.MOV R66, RZ, RZ, -R66 ;  /* 0x000000ffff42d224 */ /* 0x000fe200078e0a42 */
[C---:B------:R-:W-:Y:S01]  /*3a50*/  ISETP.GT.U32.AND P5, PT, R5.reuse, R72, PT ;  /* 0x000000480500720c */ /* 0x040fe20003fa4070 */
[----:B------:R-:W-:Y:S01]  /*3a60*/  IMAD R74, R5, R51, R74 ;  /* 0x00000033054a7224 */ /* 0x000fe200078e024a */
[----:B------:R-:W-:Y:S01]  /*3a70*/  IABS R76, R55 ;  /* 0x00000037004c7213 */ /* 0x000fe20000000000 */
[----:B------:R-:W-:-:S02]  /*3a80*/  @!P6 IMAD.IADD R68, R68, 0x1, -R5 ;  /* 0x000000014444e824 */ /* 0x000fc400078e0a05 */
[----:B------:R-:W-:Y:S01]  /*3a90*/  @!P3 IMAD.IADD R70, R70, 0x1, -R5 ;  /* 0x000000014646b824 */ /* 0x000fe200078e0a05 */
[C---:B------:R-:W-:Y:S01]  /*3aa0*/  ISETP.GT.U32.AND P3, PT, R5.reuse, R74, PT ;  /* 0x0000004a0500720c */ /* 0x040fe20003f64070 */
[----:B------:R-:W-:Y:S01]  /*3ab0*/  VIADD R53, R8, 0x24 ;  /* 0x0000002408357836 */ /* 0x000fe20000000000 */
[----:B------:R-:W-:Y:S01]  /*3ac0*/  ISETP.GT.U32.AND P6, PT, R5, R68, PT ;  /* 0x000000440500720c */ /* 0x000fe20003fc4070 */
[----:B------:R-:W-:-:S03]  /*3ad0*/  IMAD.HI.U32 R45, R7, R76, RZ ;  /* 0x0000004c072d7227 */ /* 0x000fc600078e00ff */
[----:B------:R-:W-:Y:S01]  /*3ae0*/  IABS R78, R53 ;  /* 0x00000035004e7213 */ /* 0x000fe20000000000 */
[----:B------:R-:W-:Y:S02]  /*3af0*/  IMAD.MOV R45, RZ, RZ, -R45 ;  /* 0x000000ffff2d7224 */ /* 0x000fe400078e0a2d */
[----:B------:R-:W-:Y:S01]  /*3b00*/  @!P5 IMAD.IADD R72, R72, 0x1, -R5 ;  /* 0x000000014848d824 */ /* 0x000fe200078e0a05 */
[C---:B------:R-:W-:Y:S01]  /*3b10*/  ISETP.GT.U32.AND P5, PT, R5.reuse, R70, PT ;  /* 0x000000460500720c */ /* 0x040fe20003fa4070 */
[----:B------:R-:W-:Y:S02]  /*3b20*/  IMAD R76, R5, R45, R76 ;  /* 0x0000002d054c7224 */ /* 0x000fe400078e024c */
[----:B------:R-:W-:Y:S02]  /*3b30*/  VIADD R57, R8, 0x20 ;  /* 0x0000002008397836 */ /* 0x000fe40000000000 */
[----:B------:R-:W-:-:S03]  /*3b40*/  IMAD.HI.U32 R45, R7, R78, RZ ;  /* 0x0000004e072d7227 */ /* 0x000fc600078e00ff */
[----:B------:R-:W-:Y:S01]  /*3b50*/  IABS R80, R57 ;  /* 0x0000003900507213 */ /* 0x000fe20000000000 */
[--C-:B------:R-:W-:Y:S01]  /*3b60*/  @!P6 IMAD.IADD R68, R68, 0x1, -R5.reuse ;  /* 0x000000014444e824 */ /* 0x100fe200078e0a05 */
[----:B------:R-:W-:Y:S01]  /*3b70*/  ISETP.GE.AND P6, PT, R8, RZ, PT ;  /* 0x000000ff0800720c */ /* 0x000fe20003fc6270 */
[----:B------:R-:W-:Y:S01]  /*3b80*/  @!P3 IMAD.IADD R74, R74, 0x1, -R5 ;  /* 0x000000014a4ab824 */ /* 0x000fe200078e0a05 */
[C---:B------:R-:W-:Y:S01]  /*3b90*/  ISETP.GT.U32.AND P3, PT, R5.reuse, R72, PT ;  /* 0x000000480500720c */ /* 0x040fe20003f64070 */
[C---:B------:R-:W-:Y:S02]  /*3ba0*/  VIADD R59, R8.reuse, 0x1c ;  /* 0x0000001c083b7836 */ /* 0x040fe40000000000 */
[----:B------:R-:W-:Y:S02]  /*3bb0*/  IMAD.MOV R45, RZ, RZ, -R45 ;  /* 0x000000ffff2d7224 */ /* 0x000fe400078e0a2d */
[----:B------:R-:W-:Y:S01]  /*3bc0*/  @!P1 IMAD.MOV R68, RZ, RZ, -R68 ;  /* 0x000000ffff449224 */ /* 0x000fe200078e0a44 */
[C---:B------:R-:W-:Y:S01]  /*3bd0*/  ISETP.GT.U32.AND P1, PT, R5.reuse, R74, PT ;  /* 0x0000004a0500720c */ /* 0x040fe20003f24070 */
[----:B------:R-:W-:Y:S01]  /*3be0*/  VIADD R63, R8, 0x14 ;  /* 0x00000014083f7836 */ /* 0x000fe20000000000 */
[----:B------:R-:W-:Y:S01]  /*3bf0*/  IABS R82, R59 ;  /* 0x0000003b00527213 */ /* 0x000fe20000000000 */
[----:B------:R-:W-:-:S02]  /*3c00*/  IMAD R78, R5, R45, R78 ;  /* 0x0000002d054e7224 */ /* 0x000fc400078e024e */
[----:B------:R-:W-:Y:S01]  /*3c10*/  IMAD.HI.U32 R45, R7, R80, RZ ;  /* 0x00000050072d7227 */ /* 0x000fe200078e00ff */
[----:B------:R-:W-:-:S03]  /*3c20*/  IABS R86, R63 ;  /* 0x0000003f00567213 */ /* 0x000fc60000000000 */
[----:B------:R-:W-:Y:S02]  /*3c30*/  VIADD R61, R8, 0x18 ;  /* 0x00000018083d7836 */ /* 0x000fe40000000000 */
[----:B------:R-:W-:Y:S01]  /*3c40*/  @!P5 IMAD.IADD R70, R70, 0x1, -R5 ;  /* 0x000000014646d824 */ /* 0x000fe200078e0a05 */
[----:B------:R-:W-:Y:S01]  /*3c50*/  ISETP.GT.U32.AND P5, PT, R5, R76, PT ;  /* 0x0000004c0500720c */ /* 0x000fe20003fa4070 */
[----:B------:R-:W-:Y:S01]  /*3c60*/  IMAD.MOV R45, RZ, RZ, -R45 ;  /* 0x000000ffff2d7224 */ /* 0x000fe200078e0a2d */
[----:B------:R-:W-:Y:S01]  /*3c70*/  IABS R84, R61 ;  /* 0x0000003d00547213 */ /* 0x000fe20000000000 */
[----:B------:R-:W-:-:S04]  /*3c80*/  IMAD.HI.U32 R47, R7, R82, RZ ;  /* 0x00000052072f7227 */ /* 0x000fc800078e00ff */
[----:B------:R-:W-:Y:S02]  /*3c90*/  IMAD R80, R5, R45, R80 ;  /* 0x0000002d05507224 */ /* 0x000fe400078e0250 */
[----:B------:R-:W-:-:S04]  /*3ca0*/  IMAD.HI.U32 R51, R7, R86, RZ ;  /* 0x0000005607337227 */ /* 0x000fc800078e00ff */
[----:B------:R-:W-:Y:S02]  /*3cb0*/  IMAD.MOV R47, RZ, RZ, -R47 ;  /* 0x000000ffff2f7224 */ /* 0x000fe400078e0a2f */
[----:B------:R-:W-:Y:S01]  /*3cc0*/  @!P3 IMAD.IADD R72, R72, 0x1, -R5 ;  /* 0x000000014848b824 */ /* 0x000fe200078e0a05 */
[----:B------:R-:W-:Y:S01]  /*3cd0*/  ISETP.GT.U32.AND P3, PT, R5, R78, PT ;  /* 0x0000004e0500720c */ /* 0x000fe20003f64070 */
[----:B------:R-:W-:-:S04]  /*3ce0*/  IMAD.HI.U32 R49, R7, R84, RZ ;  /* 0x0000005407317227 */ /* 0x000fc800078e00ff */
[----:B------:R-:W-:Y:S01]  /*3cf0*/  @!P1 IMAD.IADD R74, R74, 0x1, -R5 ;  /* 0x000000014a4a9824 */ /* 0x000fe200078e0a05 */
[C---:B------:R-:W-:Y:S01]  /*3d00*/  ISETP.GT.U32.AND P1, PT, R5.reuse, R80, PT ;  /* 0x000000500500720c */ /* 0x040fe20003f24070 */
[----:B------:R-:W-:Y:S02]  /*3d10*/  IMAD.MOV R51, RZ, RZ, -R51 ;  /* 0x000000ffff337224 */ /* 0x000fe400078e0a33 */
[C---:B------:R-:W-:Y:S02]  /*3d20*/  IMAD R82, R5.reuse, R47, R82 ;  /* 0x0000002f05527224 */ /* 0x040fe400078e0252 */
[----:B------:R-:W-:Y:S02]  /*3d30*/  IMAD.MOV R49, RZ, RZ, -R49 ;  /* 0x000000ffff317224 */ /* 0x000fe400078e0a31 */
[C---:B------:R-:W-:Y:S02]  /*3d40*/  IMAD R86, R5.reuse, R51, R86 ;  /* 0x0000003305567224 */ /* 0x040fe400078e0256 */
[----:B------:R-:W-:Y:S01]  /*3d50*/  @!P5 IMAD.IADD R76, R76, 0x1, -R5 ;  /* 0x000000014c4cd824 */ /* 0x000fe200078e0a05 */
[----:B------:R-:W-:Y:S01]  /*3d60*/  ISETP.GT.U32.AND P5, PT, R5, R82, PT ;  /* 0x000000520500720c */ /* 0x000fe20003fa4070 */
[----:B------:R-:W-:-:S02]  /*3d70*/  VIADD R51, R8, 0x10 ;  /* 0x0000001008337836 */ /* 0x000fc40000000000 */
[C---:B------:R-:W-:Y:S02]  /*3d80*/  IMAD R84, R5.reuse, R49, R84 ;  /* 0x0000003105547224 */ /* 0x040fe400078e0254 */
[C---:B------:R-:W-:Y:S01]  /*3d90*/  VIADD R65, R8.reuse, 0xc ;  /* 0x0000000c08417836 */ /* 0x040fe20000000000 */
[----:B------:R-:W-:Y:S01]  /*3da0*/  IABS R88, R51 ;  /* 0x0000003300587213 */ /* 0x000fe20000000000 */
[C---:B------:R-:W-:Y:S02]  /*3db0*/  VIADD R67, R8.reuse, 0x8 ;  /* 0x0000000808437836 */ /* 0x040fe40000000000 */
[----:B------:R-:W-:Y:S01]  /*3dc0*/  VIADD R69, R8, 0x4 ;  /* 0x0000000408457836 */ /* 0x000fe20000000000 */
[----:B------:R-:W-:Y:S01]  /*3dd0*/  IABS R90, R65 ;  /* 0x00000041005a7213 */ /* 0x000fe20000000000 */
[--C-:B------:R-:W-:Y:S01]  /*3de0*/  @!P3 IMAD.IADD R78, R78, 0x1, -R5.reuse ;  /* 0x000000014e4eb824 */ /* 0x100fe200078e0a05 */
[----:B------:R-:W-:Y:S01]  /*3df0*/  ISETP.GT.U32.AND P3, PT, R5, R84, PT ;  /* 0x000000540500720c */ /* 0x000fe20003f64070 */
[----:B------:R-:W-:Y:S01]  /*3e00*/  @!P1 IMAD.IADD R80, R80, 0x1, -R5 ;  /* 0x0000000150509824 */ /* 0x000fe200078e0a05 */
[----:B------:R-:W-:Y:S01]  /*3e10*/  IABS R92, R67 ;  /* 0x00000043005c7213 */ /* 0x000fe20000000000 */
[----:B------:R-:W-:Y:S01]  /*3e20*/  IMAD.HI.U32 R8, R7, R88, RZ ;  /* 0x0000005807087227 */ /* 0x000fe200078e00ff */
[----:B------:R-:W-:-:S02]  /*3e30*/  IABS R94, R69 ;  /* 0x00000045005e7213 */ /* 0x000fc40000000000 */
[----:B------:R-:W-:Y:S01]  /*3e40*/  ISETP.GT.U32.AND P1, PT, R5, R86, PT ;  /* 0x000000560500720c */ /* 0x000fe20003f24070 */
[----:B------:R-:W-:-:S04]  /*3e50*/  IMAD.HI.U32 R45, R7, R90, RZ ;  /* 0x0000005a072d7227 */ /* 0x000fc800078e00ff */
[----:B------:R-:W-:-:S04]  /*3e60*/  IMAD.HI.U32 R47, R7, R92, RZ ;  /* 0x0000005c072f7227 */ /* 0x000fc800078e00ff */
[----:B------:R-:W-:Y:S01]  /*3e70*/  @!P0 IMAD.MOV R70, RZ, RZ, -R70 ;  /* 0x000000ffff468224 */ /* 0x000fe200078e0a46 */
[C---:B------:R-:W-:Y:S01]  /*3e80*/  ISETP.GT.U32.AND P0, PT, R5.reuse, R76, PT ;  /* 0x0000004c0500720c */ /* 0x040fe20003f04070 */
[----:B------:R-:W-:Y:S01]  /*3e90*/  @!P2 IMAD.MOV R72, RZ, RZ, -R72 ;  /* 0x000000ffff48a224 */ /* 0x000fe200078e0a48 */
[----:B------:R-:W-:Y:S01]  /*3ea0*/  ISETP.GT.U32.AND P2, PT, R5, R80, PT ;  /* 0x000000500500720c */ /* 0x000fe20003f44070 */
[----:B------:R-:W-:-:S04]  /*3eb0*/  IMAD.HI.U32 R49, R7, R94, RZ ;  /* 0x0000005e07317227 */ /* 0x000fc800078e00ff */
[----:B------:R-:W-:Y:S01]  /*3ec0*/  @!P5 IMAD.IADD R82, R82, 0x1, -R5 ;  /* 0x000000015252d824 */ /* 0x000fe200078e0a05 */
[----:B------:R-:W-:Y:S01]  /*3ed0*/  ISETP.GT.U32.AND P5, PT, R5, R78, PT ;  /* 0x0000004e0500720c */ /* 0x000fe20003fa4070 */
[----:B------:R-:W-:Y:S02]  /*3ee0*/  IMAD.MOV R8, RZ, RZ, -R8 ;  /* 0x000000ffff087224 */ /* 0x000fe400078e0a08 */
[----:B------:R-:W-:-:S04]  /*3ef0*/  IMAD.HI.U32 R7, R7, R96, RZ ;  /* 0x0000006007077227 */ /* 0x000fc800078e00ff */
[----:B------:R-:W-:Y:S02]  /*3f00*/  IMAD.MOV R45, RZ, RZ, -R45 ;  /* 0x000000ffff2d7224 */ /* 0x000fe400078e0a2d */
[----:B------:R-:W-:Y:S02]  /*3f10*/  IMAD.MOV R47, RZ, RZ, -R47 ;  /* 0x000000ffff2f7224 */ /* 0x000fe400078e0a2f */
[----:B------:R-:W-:Y:S02]  /*3f20*/  IMAD.MOV R49, RZ, RZ, -R49 ;  /* 0x000000ffff317224 */ /* 0x000fe400078e0a31 */
[C---:B------:R-:W-:Y:S02]  /*3f30*/  IMAD R8, R5.reuse, R8, R88 ;  /* 0x0000000805087224 */ /* 0x040fe400078e0258 */
[----:B------:R-:W-:Y:S02]  /*3f40*/  IMAD.MOV R7, RZ, RZ, -R7 ;  /* 0x000000ffff077224 */ /* 0x000fe400078e0a07 */
[C---:B------:R-:W-:Y:S01]  /*3f50*/  IMAD R88, R5.reuse, R45, R90 ;  /* 0x0000002d05587224 */ /* 0x040fe200078e025a */
[----:B------:R-:W-:Y:S01]  /*3f60*/  SHF.R.S32.HI R45, RZ, 0x2, R154 ;  /* 0x00000002ff2d7819 */ /* 0x000fe2000001149a */
[----:B------:R-:W-:Y:S01]  /*3f70*/  @!P3 IMAD.IADD R84, R84, 0x1, -R5 ;  /* 0x000000015454b824 */ /* 0x000fe200078e0a05 */
[C---:B------:R-:W-:Y:S01]  /*3f80*/  ISETP.GT.U32.AND P3, PT, R5.reuse, R82, PT ;  /* 0x000000520500720c */ /* 0x040fe20003f64070 */
[----:B------:R-:W-:Y:S01]  /*3f90*/  IMAD R90, R5, R47, R92 ;  /* 0x0000002f055a7224 */ /* 0x000fe200078e025c */
[----:B------:R-:W-:Y:S01]  /*3fa0*/  SGXT R45, R45, 0x1 ;  /* 0x000000012d2d781a */ /* 0x000fe20000000200 */
[----:B------:R-:W-:-:S02]  /*3fb0*/  IMAD R92, R5, R49, R94 ;  /* 0x00000031055c7224 */ /* 0x000fc400078e025e */
[--C-:B------:R-:W-:Y:S02]  /*3fc0*/  @!P1 IMAD.IADD R86, R86, 0x1, -R5.reuse ;  /* 0x0000000156569824 */ /* 0x100fe400078e0a05 */
[C---:B------:R-:W-:Y:S01]  /*3fd0*/  IMAD R94, R5.reuse, R7, R96 ;  /* 0x00000007055e7224 */ /* 0x040fe200078e0260 */
[----:B------:R-:W-:Y:S01]  /*3fe0*/  SHF.R.S32.HI R7, RZ, 0x1f, R190 ;  /* 0x0000001fff077819 */ /* 0x000fe200000114be */
[----:B------:R-:W-:Y:S01]  /*3ff0*/  @!P4 IMAD.MOV R74, RZ, RZ, -R74 ;  /* 0x000000ffff4ac224 */ /* 0x000fe200078e0a4a */
[C---:B------:R-:W-:Y:S01]  /*4000*/  ISETP.GT.U32.AND P4, PT, R5.reuse, R84, PT ;  /* 0x000000540500720c */ /* 0x040fe20003f84070 */
[--C-:B------:R-:W-:Y:S01]  /*4010*/  @!P0 IMAD.IADD R76, R76, 0x1, -R5.reuse ;  /* 0x000000014c4c8824 */ /* 0x100fe200078e0a05 */
[C---:B------:R-:W-:Y:S01]  /*4020*/  ISETP.GT.U32.AND P1, PT, R5.reuse, R86, PT ;  /* 0x000000560500720c */ /* 0x040fe20003f24070 */
[--C-:B------:R-:W-:Y:S01]  /*4030*/  @!P2 IMAD.IADD R80, R80, 0x1, -R5.reuse ;  /* 0x000000015050a824 */ /* 0x100fe200078e0a05 */
[C---:B------:R-:W-:Y:S01]  /*4040*/  ISETP.GT.U32.AND P0, PT, R5.reuse, R8, PT ;  /* 0x000000080500720c */ /* 0x040fe20003f04070 */
[--C-:B------:R-:W-:Y:S01]  /*4050*/  @!P5 IMAD.IADD R78, R78, 0x1, -R5.reuse ;  /* 0x000000014e4ed824 */ /* 0x100fe200078e0a05 */
[C---:B------:R-:W-:Y:S01]  /*4060*/  ISETP.GT.U32.AND P2, PT, R5.reuse, R94, PT ;  /* 0x0000005e0500720c */ /* 0x040fe20003f44070 */
[--C-:B------:R-:W-:Y:S01]  /*4070*/  @!P3 IMAD.IADD R82, R82, 0x1, -R5.reuse ;  /* 0x000000015252b824 */ /* 0x100fe200078e0a05 */
[C---:B------:R-:W-:Y:S01]  /*4080*/  ISETP.GT.U32.AND P5, PT, R5.reuse, R88, PT ;  /* 0x000000580500720c */ /* 0x040fe20003fa4070 */
[----:B------:R-:W-:Y:S01]  /*4090*/  IMAD R0, R0, UR7, RZ ;  /* 0x0000000700007c24 */ /* 0x000fe2000f8e02ff */
[----:B------:R-:W-:Y:S01]  /*40a0*/  ISETP.GT.U32.AND P3, PT, R5, R90, PT ;  /* 0x0000005a0500720c */ /* 0x000fe20003f64070 */
[----:B------:R-:W-:Y:S01]  /*40b0*/  ULDC UR7, c[0x0][0x238] ;  /* 0x00008e0000077ab9 */ /* 0x000fe20000000800 */
[----:B------:R-:W-:Y:S01]  /*40c0*/  LEA.HI R190, R7, R190, RZ, 0x5 ;  /* 0x000000be07be7211 */ /* 0x000fe200078f28ff */
[--C-:B------:R-:W-:Y:S01]  /*40d0*/  @!P4 IMAD.IADD R84, R84, 0x1, -R5.reuse ;  /* 0x000000015454c824 */ /* 0x100fe200078e0a05 */
[----:B------:R-:W-:Y:S01]  /*40e0*/  ISETP.GT.U32.AND P4, PT, R5, R92, PT ;  /* 0x0000005c0500720c */ /* 0x000fe20003f84070 */
[--C-:B------:R-:W-:Y:S01]  /*40f0*/  @!P1 IMAD.IADD R86, R86, 0x1, -R5.reuse ;  /* 0x0000000156569824 */ /* 0x100fe200078e0a05 */
[----:B------:R-:W-:Y:S01]  /*4100*/  ISETP.GE.AND P1, PT, R55, RZ, PT ;  /* 0x000000ff3700720c */ /* 0x000fe20003f26270 */
        /* <DEDUP_REMOVED lines=8> */
[----:B------:R-:W-:Y:S01]  /*4190*/  IMAD.SHL.U32 R7, R154, 0x20, RZ ;  /* 0x000000209a077824 */ /* 0x000fe200078e00ff */
[----:B------:R-:W-:Y:S01]  /*41a0*/  LOP3.LUT R96, R45, 0x90, RZ, 0xc0, !PT ;  /* 0x000000902d607812 */ /* 0x000fe200078ec0ff */
[----:B------:R-:W-:Y:S01]  /*41b0*/  @!P4 IMAD.IADD R92, R92, 0x1, -R5 ;  /* 0x000000015c5cc824 */ /* 0x000fe200078e0a05 */
[C---:B------:R-:W-:Y:S01]  /*41c0*/  ISETP.GT.U32.AND P4, PT, R5.reuse, R94, PT ;  /* 0x0000005e0500720c */ /* 0x040fe20003f84070 */
[----:B------:R-:W-:Y:S01]  /*41d0*/  @!P1 IMAD.MOV R76, RZ, RZ, -R76 ;  /* 0x000000ffff4c9224 */ /* 0x000fe200078e0a4c */
[C---:B------:R-:W-:Y:S01]  /*41e0*/  ISETP.GT.U32.AND P1, PT, R5.reuse, R8, PT ;  /* 0x000000080500720c */ /* 0x040fe20003f24070 */
[----:B------:R-:W-:Y:S01]  /*41f0*/  @!P0 IMAD.MOV R78, RZ, RZ, -R78 ;  /* 0x000000ffff4e8224 */ /* 0x000fe200078e0a4e */
[C---:B------:R-:W-:Y:S01]  /*4200*/  ISETP.GT.U32.AND P0, PT, R5.reuse, R88, PT ;  /* 0x000000580500720c */ /* 0x040fe20003f04070 */
[----:B------:R-:W-:Y:S01]  /*4210*/  @!P2 IMAD.MOV R82, RZ, RZ, -R82 ;  /* 0x000000ffff52a224 */ /* 0x000fe200078e0a52 */
[C---:B------:R-:W-:Y:S01]  /*4220*/  ISETP.GT.U32.AND P2, PT, R5.reuse, R90, PT ;  /* 0x0000005a0500720c */ /* 0x040fe20003f44070 */
[----:B------:R-:W-:Y:S01]  /*4230*/  @!P5 IMAD.MOV R80, RZ, RZ, -R80 ;  /* 0x000000ffff50d224 */ /* 0x000fe200078e0a50 */
[----:B------:R-:W-:Y:S01]  /*4240*/  ISETP.GT.U32.AND P5, PT, R5, R92, PT ;  /* 0x0000005c0500720c */ /* 0x000fe20003fa4070 */
[----:B------:R-:W-:Y:S01]  /*4250*/  @!P3 IMAD.MOV R84, RZ, RZ, -R84 ;  /* 0x000000ffff54b224 */ /* 0x000fe200078e0a54 */
[----:B------:R-:W-:-:S02]  /*4260*/  ISETP.GE.AND P3, PT, R63, RZ, PT ;  /* 0x000000ff3f00720c */ /* 0x000fc40003f66270 */
[----:B------:R-:W-:Y:S01]  /*4270*/  LOP3.LUT R152, R96, 0xf60, R7, 0xf8, !PT ;  /* 0x00000f6060987812 */ /* 0x000fe200078ef807 */
        /* <DEDUP_REMOVED lines=8> */
[----:B------:R-:W-:Y:S01]  /*4300*/  @!P5 IMAD.IADD R92, R92, 0x1, -R5 ;  /* 0x000000015c5cd824 */ /* 0x000fe200078e0a05 */
[----:B------:R-:W-:Y:S01]  /*4310*/  ISETP.NE.AND P5, PT, R3, RZ, PT ;  /* 0x000000ff0300720c */ /* 0x000fe20003fa5270 */
[----:B------:R-:W-:Y:S01]  /*4320*/  @!P3 IMAD.MOV R86, RZ, RZ, -R86 ;  /* 0x000000ffff56b224 */ /* 0x000fe200078e0a56 */
[----:B------:R-:W-:Y:S01]  /*4330*/  LOP3.LUT R3, RZ, R3, RZ, 0x33, !PT ;  /* 0x00000003ff037212 */ /* 0x000fe200078e33ff */
[----:B------:R-:W-:Y:S01]  /*4340*/  @!P6 IMAD.MOV R94, RZ, RZ, -R94 ;  /* 0x000000ffff5ee224 */ /* 0x000fe200078e0a5e */
[----:B------:R-:W-:Y:S01]  /*4350*/  CS2R R96, SRZ ;  /* 0x0000000000607805 */ /* 0x000fe2000001ff00 */
[----:B------:R-:W-:Y:S01]  /*4360*/  @!P4 IMAD.MOV R90, RZ, RZ, -R90 ;  /* 0x000000ffff5ac224 */ /* 0x000fe200078e0a5a */
[C---:B------:R-:W-:Y:S01]  /*4370*/  SEL R2, R3.reuse, R2, !P5 ;  /* 0x0000000203027207 */ /* 0x040fe20006800000 */
[----:B------:R-:W-:Y:S01]  /*4380*/  @!P1 IMAD.MOV R8, RZ, RZ, -R8 ;  /* 0x000000ffff089224 */ /* 0x000fe200078e0a08 */
[C---:B------:R-:W-:Y:S01]  /*4390*/  SEL R6, R3.reuse, R6, !P5 ;  /* 0x0000000603067207 */ /* 0x040fe20006800000 */
[----:B------:R-:W-:Y:S01]  /*43a0*/  @!P0 IMAD.MOV R88, RZ, RZ, -R88 ;  /* 0x000000ffff588224 */ /* 0x000fe200078e0a58 */
[C---:B------:R-:W-:Y:S01]  /*43b0*/  SEL R11, R3.reuse, R11, !P5 ;  /* 0x0000000b030b7207 */ /* 0x040fe20006800000 */
[----:B------:R-:W-:Y:S01]  /*43c0*/  IMAD R192, R2, UR4, RZ ;  /* 0x0000000402c07c24 */ /* 0x000fe2000f8e02ff */
[C---:B------:R-:W-:Y:S01]  /*43d0*/  SEL R9, R3.reuse, R9, !P5 ;  /* 0x0000000903097207 */ /* 0x040fe20006800000 */
[----:B------:R-:W-:Y:S01]  /*43e0*/  @!P2 IMAD.MOV R92, RZ, RZ, -R92 ;  /* 0x000000ffff5ca224 */ /* 0x000fe200078e0a5c */
[C---:B------:R-:W-:Y:S01]  /*43f0*/  SEL R12, R3.reuse, R12, !P5 ;  /* 0x0000000c030c7207 */ /* 0x040fe20006800000 */
[----:B------:R-:W-:Y:S01]  /*4400*/  IMAD R6, R6, UR4, RZ ;  /* 0x0000000406067c24 */ /* 0x000fe2000f8e02ff */
[----:B------:R-:W-:Y:S01]  /*4410*/  SEL R10, R3, R10, !P5 ;  /* 0x0000000a030a7207 */ /* 0x000fe20006800000 */
[----:B------:R-:W-:Y:S01]  /*4420*/  IMAD R11, R11, UR4, RZ ;  /* 0x000000040b0b7c24 */ /* 0x000fe2000f8e02ff */
[----:B------:R-:W-:Y:S01]  /*4430*/  SEL R14, R3, R14, !P5 ;  /* 0x0000000e030e7207 */ /* 0x000fe20006800000 */
[----:B------:R-:W-:Y:S01]  /*4440*/  IMAD R9, R9, UR4, RZ ;  /* 0x0000000409097c24 */ /* 0x000fe2000f8e02ff */
[C---:B------:R-:W-:Y:S01]  /*4450*/  SEL R13, R3.reuse, R13, !P5 ;  /* 0x0000000d030d7207 */ /* 0x040fe20006800000 */
[----:B------:R-:W-:Y:S01]  /*4460*/  IMAD R12, R12, UR4, RZ ;  /* 0x000000040c0c7c24 */ /* 0x000fe2000f8e02ff */
[C---:B------:R-:W-:Y:S01]  /*4470*/  SEL R16, R3.reuse, R16, !P5 ;  /* 0x0000001003107207 */ /* 0x040fe20006800000 */
[----:B------:R-:W-:Y:S01]  /*4480*/  IMAD R10, R10, UR4, RZ ;  /* 0x000000040a0a7c24 */ /* 0x000fe2000f8e02ff */
[C---:B------:R-:W-:Y:S01]  /*4490*/  SEL R17, R3.reuse, R17, !P5 ;  /* 0x0000001103117207 */ /* 0x040fe20006800000 */
[----:B------:R-:W-:Y:S01]  /*44a0*/  IMAD R14, R14, UR4, RZ ;  /* 0x000000040e0e7c24 */ /* 0x000fe2000f8e02ff */
[----:B------:R-:W-:Y:S01]  /*44b0*/  SEL R15, R3, R15, !P5 ;  /* 0x0000000f030f7207 */ /* 0x000fe20006800000 */
[----:B------:R-:W-:Y:S01]  /*44c0*/  IMAD R13, R13, UR4, RZ ;  /* 0x000000040d0d7c24 */ /* 0x000fe2000f8e02ff */
[C---:B------:R-:W-:Y:S01]  /*44d0*/  SEL R19, R3.reuse, R19, !P5 ;  /* 0x0000001303137207 */ /* 0x040fe20006800000 */
[----:B------:R-:W-:Y:S01]  /*44e0*/  IMAD R16, R16, UR4, RZ ;  /* 0x0000000410107c24 */ /* 0x000fe2000f8e02ff */
[----:B------:R-:W-:Y:S01]  /*44f0*/  SEL R18, R3, R18, !P5 ;  /* 0x0000001203127207 */ /* 0x000fe20006800000 */
[----:B------:R-:W-:Y:S01]  /*4500*/  IMAD R17, R17, UR4, RZ ;  /* 0x0000000411117c24 */ /* 0x000fe2000f8e02ff */
[----:B------:R-:W-:Y:S01]  /*4510*/  SEL R21, R3, R21, !P5 ;  /* 0x0000001503157207 */ /* 0x000fe20006800000 */
[----:B------:R-:W-:Y:S01]  /*4520*/  IMAD R15, R15, UR4, RZ ;  /* 0x000000040f0f7c24 */ /* 0x000fe2000f8e02ff */
[----:B------:R-:W-:Y:S01]  /*4530*/  SHF.R.S32.HI R191, RZ, 0x1f, R192 ;  /* 0x0000001fffbf7819 */ /* 0x000fe200000114c0 */
[----:B------:R-:W-:Y:S01]  /*4540*/  IMAD R19, R19, UR4, RZ ;  /* 0x0000000413137c24 */ /* 0x000fe2000f8e02ff */
[----:B------:R-:W-:Y:S01]  /*4550*/  SEL R20, R3, R20, !P5 ;  /* 0x0000001403147207 */ /* 0x000fe20006800000 */
[----:B------:R-:W-:Y:S01]  /*4560*/  IMAD R18, R18, UR4, RZ ;  /* 0x0000000412127c24 */ /* 0x000fe2000f8e02ff */
[----:B------:R-:W-:Y:S01]  /*4570*/  IADD3 R192, P4, R192, UR10, RZ ;  /* 0x0000000ac0c07c10 */ /* 0x000fe2000ff9e0ff */
[----:B------:R-:W-:Y:S01]  /*4580*/  IMAD R21, R21, UR4, RZ ;  /* 0x0000000415157c24 */ /* 0x000fe2000f8e02ff */
[C---:B------:R-:W-:Y:S01]  /*4590*/  SEL R22, R3.reuse, R22, !P5 ;  /* 0x0000001603167207 */ /* 0x040fe20006800000 */
[----:B------:R-:W-:Y:S01]  /*45a0*/  IMAD R20, R20, UR4, RZ ;  /* 0x0000000414147c24 */ /* 0x000fe2000f8e02ff */
[----:B------:R-:W-:-:S02]  /*45b0*/  SEL R23, R3, R23, !P5 ;  /* 0x0000001703177207 */ /* 0x000fc40006800000 */
        /* <DEDUP_REMOVED lines=94> */
[----:B------:R-:W-:Y:S01]  /*4ba0*/  SHF.R.S32.HI R193, RZ, 0x1f, R6 ;  /* 0x0000001fffc17819 */ /* 0x000fe20000011406 */
[----:B------:R-:W-:Y:S01]  /*4bb0*/  IMAD R3, R92, UR4, RZ ;  /* 0x000000045c037c24 */ /* 0x000fe2000f8e02ff */
[----:B------:R-:W-:Y:S01]  /*4bc0*/  IADD3 R194, P6, R6, UR10, RZ ;  /* 0x0000000a06c27c10 */ /* 0x000fe2000ffde0ff */
[----:B------:R-:W-:Y:S01]  /*4bd0*/  IMAD R2, R94, UR4, RZ ;  /* 0x000000045e027c24 */ /* 0x000fe2000f8e02ff */
[----:B------:R-:W-:Y:S01]  /*4be0*/  SHF.R.S32.HI R197, RZ, 0x1f, R11 ;  /* 0x0000001fffc57819 */ /* 0x000fe2000001140b */
[----:B------:R-:W-:Y:S01]  /*4bf0*/  UIADD3 UR4, UR6, 0x2000, URZ ;  /* 0x0000200006047890 */ /* 0x000fe2000fffe03f */
[----:B------:R-:W-:-:S02]  /*4c00*/  IADD3 R198, P3, R11, UR10, RZ ;  /* 0x0000000a0bc67c10 */ /* 0x000fc4000ff7e0ff */
[----:B------:R-:W-:Y:S02]  /*4c10*/  CS2R R92, SRZ ;  /* 0x00000000005c7805 */ /* 0x000fe4000001ff00 */
[----:B------:R-:W-:Y:S01]  /*4c20*/  SHF.R.S32.HI R195, RZ, 0x1f, R9 ;  /* 0x0000001fffc37819 */ /* 0x000fe20000011409 */
[----:B------:R-:W-:Y:S01]  /*4c30*/  USHF.R.U32.HI UR4, URZ, 0x4, UR4 ;  /* 0x000000043f047899 */ /* 0x000fe20008011604 */
[----:B------:R-:W-:Y:S02]  /*4c40*/  IADD3 R196, P5, R9, UR10, RZ ;  /* 0x0000000a09c47c10 */ /* 0x000fe4000ffbe0ff */
[----:B------:R-:W-:Y:S02]  /*4c50*/  CS2R R94, SRZ ;  /* 0x00000000005e7805 */ /* 0x000fe4000001ff00 */
[----:B------:R-:W-:Y:S01]  /*4c60*/  SHF.R.S32.HI R199, RZ, 0x1f, R12 ;  /* 0x0000001fffc77819 */ /* 0x000fe2000001140c */
[----:B------:R-:W-:Y:S01]  /*4c70*/  USGXT.U32 UR4, UR4, 0xe ;  /* 0x0000000e0404789a */ /* 0x000fe20008000000 */
[----:B------:R-:W-:-:S02]  /*4c80*/  IADD3 R200, P2, R12, UR10, RZ ;  /* 0x0000000a0cc87c10 */ /* 0x000fc4000ff5e0ff */
[----:B------:R-:W-:Y:S02]  /*4c90*/  SHF.R.S32.HI R201, RZ, 0x1f, R10 ;  /* 0x0000001fffc97819 */ /* 0x000fe4000001140a */
[----:B------:R-:W-:Y:S02]  /*4ca0*/  IADD3 R202, P1, R10, UR10, RZ ;  /* 0x0000000a0aca7c10 */ /* 0x000fe4000ff3e0ff */
[----:B------:R-:W-:Y:S02]  /*4cb0*/  SHF.R.S32.HI R203, RZ, 0x1f, R14 ;  /* 0x0000001fffcb7819 */ /* 0x000fe4000001140e */
[----:B------:R-:W-:Y:S02]  /*4cc0*/  IADD3 R204, P0, R14, UR10, RZ ;  /* 0x0000000a0ecc7c10 */ /* 0x000fe4000ff1e0ff */
[----:B------:R-:W-:Y:S02]  /*4cd0*/  IADD3.X R191, R191, UR11, RZ, P4, !PT ;  /* 0x0000000bbfbf7c10 */ /* 0x000fe4000a7fe4ff */
[----:B------:R-:W-:-:S02]  /*4ce0*/  SHF.R.S32.HI R205, RZ, 0x1f, R13 ;  /* 0x0000001fffcd7819 */ /* 0x000fc4000001140d */
[----:B------:R-:W-:Y:S02]  /*4cf0*/  IADD3 R206, P4, R13, UR10, RZ ;  /* 0x0000000a0dce7c10 */ /* 0x000fe4000ff9e0ff */
[----:B------:R-:W-:Y:S02]  /*4d00*/  IADD3.X R193, R193, UR11, RZ, P6, !PT ;  /* 0x0000000bc1c17c10 */ /* 0x000fe4000b7fe4ff */
[----:B------:R-:W-:Y:S02]  /*4d10*/  IADD3.X R197, R197, UR11, RZ, P3, !PT ;  /* 0x0000000bc5c57c10 */ /* 0x000fe40009ffe4ff */
[----:B------:R-:W-:Y:S02]  /*4d20*/  SHF.R.S32.HI R207, RZ, 0x1f, R16 ;  /* 0x0000001fffcf7819 */ /* 0x000fe40000011410 */
[----:B------:R-:W-:Y:S02]  /*4d30*/  IADD3 R208, P6, R16, UR10, RZ ;  /* 0x0000000a10d07c10 */ /* 0x000fe4000ffde0ff */
[----:B------:R-:W-:-:S02]  /*4d40*/  IADD3.X R195, R195, UR11, RZ, P5, !PT ;  /* 0x0000000bc3c37c10 */ /* 0x000fc4000affe4ff */
[----:B------:R-:W-:Y:S02]  /*4d50*/  SHF.R.S32.HI R211, RZ, 0x1f, R17 ;  /* 0x0000001fffd37819 */ /* 0x000fe40000011411 */
[----:B------:R-:W-:Y:S02]  /*4d60*/  IADD3 R212, P3, R17, UR10, RZ ;  /* 0x0000000a11d47c10 */ /* 0x000fe4000ff7e0ff */
[----:B------:R-:W-:Y:S02]  /*4d70*/  IADD3.X R199, R199, UR11, RZ, P2, !PT ;  /* 0x0000000bc7c77c10 */ /* 0x000fe400097fe4ff */
[----:B------:R-:W-:Y:S02]  /*4d80*/  SHF.R.S32.HI R209, RZ, 0x1f, R15 ;  /* 0x0000001fffd17819 */ /* 0x000fe4000001140f */
[----:B------:R-:W-:Y:S02]  /*4d90*/  IADD3 R210, P5, R15, UR10, RZ ;  /* 0x0000000a0fd27c10 */ /* 0x000fe4000ffbe0ff */
[----:B------:R-:W-:-:S02]  /*4da0*/  SHF.R.S32.HI R213, RZ, 0x1f, R19 ;  /* 0x0000001fffd57819 */ /* 0x000fc40000011413 */
[----:B------:R-:W-:Y:S02]  /*4db0*/  IADD3 R214, P2, R19, UR10, RZ ;  /* 0x0000000a13d67c10 */ /* 0x000fe4000ff5e0ff */
[----:B------:R-:W-:Y:S02]  /*4dc0*/  IADD3.X R201, R201, UR11, RZ, P1, !PT ;  /* 0x0000000bc9c97c10 */ /* 0x000fe40008ffe4ff */
[----:B------:R-:W-:Y:S02]  /*4dd0*/  SHF.R.S32.HI R215, RZ, 0x1f, R18 ;  /* 0x0000001fffd77819 */ /* 0x000fe40000011412 */
[----:B------:R-:W-:Y:S02]  /*4de0*/  IADD3 R216, P1, R18, UR10, RZ ;  /* 0x0000000a12d87c10 */ /* 0x000fe4000ff3e0ff */
[----:B------:R-:W-:Y:S02]  /*4df0*/  IADD3.X R203, R203, UR11, RZ, P0, !PT ;  /* 0x0000000bcbcb7c10 */ /* 0x000fe400087fe4ff */
[----:B------:R-:W-:-:S02]  /*4e00*/  SHF.R.S32.HI R217, RZ, 0x1f, R21 ;  /* 0x0000001fffd97819 */ /* 0x000fc40000011415 */
[----:B------:R-:W-:Y:S02]  /*4e10*/  IADD3 R218, P0, R21, UR10, RZ ;  /* 0x0000000a15da7c10 */ /* 0x000fe4000ff1e0ff */
[----:B------:R-:W-:Y:S02]  /*4e20*/  IADD3.X R205, R205, UR11, RZ, P4, !PT ;  /* 0x0000000bcdcd7c10 */ /* 0x000fe4000a7fe4ff */
[----:B------:R-:W-:Y:S02]  /*4e30*/  SHF.R.S32.HI R219, RZ, 0x1f, R20 ;  /* 0x0000001fffdb7819 */ /* 0x000fe40000011414 */
[----:B------:R-:W-:Y:S02]  /*4e40*/  IADD3 R220, P4, R20, UR10, RZ ;  /* 0x0000000a14dc7c10 */ /* 0x000fe4000ff9e0ff */
[----:B------:R-:W-:Y:S02]  /*4e50*/  IADD3.X R207, R207, UR11, RZ, P6, !PT ;  /* 0x0000000bcfcf7c10 */ /* 0x000fe4000b7fe4ff */
[----:B------:R-:W-:-:S02]  /*4e60*/  IADD3.X R211, R211, UR11, RZ, P3, !PT ;  /* 0x0000000bd3d37c10 */ /* 0x000fc40009ffe4ff */
[----:B------:R-:W-:Y:S02]  /*4e70*/  SHF.R.S32.HI R221, RZ, 0x1f, R22 ;  /* 0x0000001fffdd7819 */ /* 0x000fe40000011416 */
[----:B------:R-:W-:Y:S02]  /*4e80*/  IADD3 R222, P6, R22, UR10, RZ ;  /* 0x0000000a16de7c10 */ /* 0x000fe4000ffde0ff */
[----:B------:R-:W-:Y:S02]  /*4e90*/  IADD3.X R209, R209, UR11, RZ, P5, !PT ;  /* 0x0000000bd1d17c10 */ /* 0x000fe4000affe4ff */
[----:B------:R-:W-:Y:S02]  /*4ea0*/  SHF.R.S32.HI R225, RZ, 0x1f, R24 ;  /* 0x0000001fffe17819 */ /* 0x000fe40000011418 */
[----:B------:R-:W-:Y:S02]  /*4eb0*/  IADD3 R226, P3, R24, UR10, RZ ;  /* 0x0000000a18e27c10 */ /* 0x000fe4000ff7e0ff */
[----:B------:R-:W-:-:S02]  /*4ec0*/  IADD3.X R213, R213, UR11, RZ, P2, !PT ;  /* 0x0000000bd5d57c10 */ /* 0x000fc400097fe4ff */
[----:B------:R-:W-:Y:S02]  /*4ed0*/  SHF.R.S32.HI R223, RZ, 0x1f, R23 ;  /* 0x0000001fffdf7819 */ /* 0x000fe40000011417 */
[----:B------:R-:W-:Y:S02]  /*4ee0*/  IADD3 R224, P5, R23, UR10, RZ ;  /* 0x0000000a17e07c10 */ /* 0x000fe4000ffbe0ff */
[----:B------:R-:W-:Y:S02]  /*4ef0*/  SHF.R.S32.HI R227, RZ, 0x1f, R25 ;  /* 0x0000001fffe37819 */ /* 0x000fe40000011419 */
[----:B------:R-:W-:Y:S02]  /*4f00*/  IADD3 R228, P2, R25, UR10, RZ ;  /* 0x0000000a19e47c10 */ /* 0x000fe4000ff5e0ff */
[----:B------:R-:W-:Y:S02]  /*4f10*/  CS2R R24, SRZ ;  /* 0x0000000000187805 */ /* 0x000fe4000001ff00 */
[----:B------:R-:W-:-:S02]  /*4f20*/  IADD3.X R215, R215, UR11, RZ, P1, !PT ;  /* 0x0000000bd7d77c10 */ /* 0x000fc40008ffe4ff */
[----:B------:R-:W-:Y:S02]  /*4f30*/  SHF.R.S32.HI R229, RZ, 0x1f, R26 ;  /* 0x0000001fffe57819 */ /* 0x000fe4000001141a */
[----:B------:R-:W-:Y:S02]  /*4f40*/  IADD3 R230, P1, R26, UR10, RZ ;  /* 0x0000000a1ae67c10 */ /* 0x000fe4000ff3e0ff */
[----:B------:R-:W-:Y:S02]  /*4f50*/  IADD3.X R217, R217, UR11, RZ, P0, !PT ;  /* 0x0000000bd9d97c10 */ /* 0x000fe400087fe4ff */
[----:B------:R-:W-:Y:S02]  /*4f60*/  SHF.R.S32.HI R231, RZ, 0x1f, R27 ;  /* 0x0000001fffe77819 */ /* 0x000fe4000001141b */
[----:B------:R-:W-:Y:S02]  /*4f70*/  IADD3 R232, P0, R27, UR10, RZ ;  /* 0x0000000a1be87c10 */ /* 0x000fe4000ff1e0ff */
[----:B------:R-:W-:-:S02]  /*4f80*/  CS2R R26, SRZ ;  /* 0x00000000001a7805 */ /* 0x000fc4000001ff00 */
[----:B------:R-:W-:Y:S02]  /*4f90*/  IADD3.X R219, R219, UR11, RZ, P4, !PT ;  /* 0x0000000bdbdb7c10 */ /* 0x000fe4000a7fe4ff */
[----:B------:R-:W-:Y:S02]  /*4fa0*/  SHF.R.S32.HI R233, RZ, 0x1f, R28 ;  /* 0x0000001fffe97819 */ /* 0x000fe4000001141c */
[----:B------:R-:W-:Y:S02]  /*4fb0*/  IADD3 R234, P4, R28, UR10, RZ ;  /* 0x0000000a1cea7c10 */ /* 0x000fe4000ff9e0ff */
[----:B------:R-:W-:Y:S02]  /*4fc0*/  IADD3.X R221, R221, UR11, RZ, P6, !PT ;  /* 0x0000000bdddd7c10 */ /* 0x000fe4000b7fe4ff */
[----:B------:R-:W-:Y:S02]  /*4fd0*/  IADD3.X R225, R225, UR11, RZ, P3, !PT ;  /* 0x0000000be1e17c10 */ /* 0x000fe40009ffe4ff */
[----:B------:R-:W-:-:S02]  /*4fe0*/  SHF.R.S32.HI R235, RZ, 0x1f, R29 ;  /* 0x0000001fffeb7819 */ /* 0x000fc4000001141d */
[----:B------:R-:W-:Y:S02]  /*4ff0*/  IADD3 R236, P6, R29, UR10, RZ ;  /* 0x0000000a1dec7c10 */ /* 0x000fe4000ffde0ff */
[----:B------:R-:W-:Y:S02]  /*5000*/  CS2R R28, SRZ ;  /* 0x00000000001c7805 */ /* 0x000fe4000001ff00 */
[----:B------:R-:W-:Y:S02]  /*5010*/  IADD3.X R223, R223, UR11, RZ, P5, !PT ;  /* 0x0000000bdfdf7c10 */ /* 0x000fe4000affe4ff */
[----:B------:R-:W-:Y:S02]  /*5020*/  SHF.R.S32.HI R239, RZ, 0x1f, R31 ;  /* 0x0000001fffef7819 */ /* 0x000fe4000001141f */
[----:B------:R-:W-:Y:S02]  /*5030*/  IADD3 R240, P3, R31, UR10, RZ ;  /* 0x0000000a1ff07c10 */ /* 0x000fe4000ff7e0ff */
[----:B------:R-:W-:-:S02]  /*5040*/  IADD3.X R227, R227, UR11, RZ, P2, !PT ;  /* 0x0000000be3e37c10 */ /* 0x000fc400097fe4ff */
[----:B------:R-:W-:Y:S02]  /*5050*/  SHF.R.S32.HI R237, RZ, 0x1f, R30 ;  /* 0x0000001fffed7819 */ /* 0x000fe4000001141e */
[----:B------:R-:W-:Y:S02]  /*5060*/  IADD3 R238, P5, R30, UR10, RZ ;  /* 0x0000000a1eee7c10 */ /* 0x000fe4000ffbe0ff */
[----:B------:R-:W-:Y:S02]  /*5070*/  CS2R R30, SRZ ;  /* 0x00000000001e7805 */ /* 0x000fe4000001ff00 */
[----:B------:R-:W-:Y:S02]  /*5080*/  SHF.R.S32.HI R241, RZ, 0x1f, R32 ;  /* 0x0000001ffff17819 */ /* 0x000fe40000011420 */
[----:B------:R-:W-:Y:S02]  /*5090*/  IADD3 R242, P2, R32, UR10, RZ ;  /* 0x0000000a20f27c10 */ /* 0x000fe4000ff5e0ff */
[----:B------:R-:W-:-:S02]  /*50a0*/  IADD3.X R229, R229, UR11, RZ, P1, !PT ;  /* 0x0000000be5e57c10 */ /* 0x000fc40008ffe4ff */
[----:B------:R-:W-:Y:S02]  /*50b0*/  SHF.R.S32.HI R243, RZ, 0x1f, R33 ;  /* 0x0000001ffff37819 */ /* 0x000fe40000011421 */
[----:B------:R-:W-:Y:S02]  /*50c0*/  IADD3 R244, P1, R33, UR10, RZ ;  /* 0x0000000a21f47c10 */ /* 0x000fe4000ff3e0ff */
[----:B------:R-:W-:Y:S02]  /*50d0*/  CS2R R32, SRZ ;  /* 0x0000000000207805 */ /* 0x000fe4000001ff00 */
[----:B------:R-:W-:Y:S02]  /*50e0*/  IADD3.X R231, R231, UR11, RZ, P0, !PT ;  /* 0x0000000be7e77c10 */ /* 0x000fe400087fe4ff */
[----:B------:R-:W-:Y:S02]  /*50f0*/  SHF.R.S32.HI R245, RZ, 0x1f, R34 ;  /* 0x0000001ffff57819 */ /* 0x000fe40000011422 */
[----:B------:R-:W-:-:S02]  /*5100*/  IADD3 R246, P0, R34, UR10, RZ ;  /* 0x0000000a22f67c10 */ /* 0x000fc4000ff1e0ff */
[----:B------:R-:W-:Y:S02]  /*5110*/  IADD3.X R233, R233, UR11, RZ, P4, !PT ;  /* 0x0000000be9e97c10 */ /* 0x000fe4000a7fe4ff */
[----:B------:R-:W-:Y:S02]  /*5120*/  SHF.R.S32.HI R247, RZ, 0x1f, R35 ;  /* 0x0000001ffff77819 */ /* 0x000fe40000011423 */
[----:B------:R-:W-:Y:S02]  /*5130*/  IADD3 R248, P4, R35, UR10, RZ ;  /* 0x0000000a23f87c10 */ /* 0x000fe4000ff9e0ff */
[----:B------:R-:W-:Y:S02]  /*5140*/  CS2R R34, SRZ ;  /* 0x0000000000227805 */ /* 0x000fe4000001ff00 */
[----:B------:R-:W-:Y:S02]  /*5150*/  IADD3.X R235, R235, UR11, RZ, P6, !PT ;  /* 0x0000000bebeb7c10 */ /* 0x000fe4000b7fe4ff */
[----:B------:R-:W-:-:S02]  /*5160*/  IADD3.X R239, R239, UR11, RZ, P3, !PT ;  /* 0x0000000befef7c10 */ /* 0x000fc40009ffe4ff */
[----:B------:R-:W-:Y:S02]  /*5170*/  SHF.R.S32.HI R249, RZ, 0x1f, R36 ;  /* 0x0000001ffff97819 */ /* 0x000fe40000011424 */
[----:B------:R-:W-:Y:S02]  /*5180*/  IADD3 R250, P6, R36, UR10, RZ ;  /* 0x0000000a24fa7c10 */ /* 0x000fe4000ffde0ff */
[----:B------:R-:W-:Y:S02]  /*5190*/  IADD3.X R237, R237, UR11, RZ, P5, !PT ;  /* 0x0000000beded7c10 */ /* 0x000fe4000affe4ff */
[----:B------:R-:W-:Y:S02]  /*51a0*/  IADD3 R7, P3, R38, UR10, RZ ;  /* 0x0000000a26077c10 */ /* 0x000fe4000ff7e0ff */
[----:B------:R-:W-:Y:S02]  /*51b0*/  IADD3.X R241, R241, UR11, RZ, P2, !PT ;  /* 0x0000000bf1f17c10 */ /* 0x000fe400097fe4ff */
[----:B------:R-:W-:Y:S01]  /*51c0*/  SHF.R.S32.HI R251, RZ, 0x1f, R37 ;  /* 0x0000001ffffb7819 */ /* 0x000fe20000011425 */
[----:B------:R0:W-:Y:S01]  /*51d0*/  STL [R1+0x204], R7 ;  /* 0x0002040701007387 */ /* 0x0001e20000100800 */
[----:B------:R-:W-:-:S02]  /*51e0*/  IADD3 R252, P5, R37, UR10, RZ ;  /* 0x0000000a25fc7c10 */ /* 0x000fc4000ffbe0ff */
[----:B------:R-:W-:Y:S02]  /*51f0*/  CS2R R36, SRZ ;  /* 0x0000000000247805 */ /* 0x000fe4000001ff00 */
[----:B------:R-:W-:Y:S02]  /*5200*/  IADD3 R8, P2, R39, UR10, RZ ;  /* 0x0000000a27087c10 */ /* 0x000fe4000ff5e0ff */
[----:B------:R-:W-:Y:S02]  /*5210*/  IADD3.X R243, R243, UR11, RZ, P1, !PT ;  /* 0x0000000bf3f37c10 */ /* 0x000fe40008ffe4ff */
[----:B------:R-:W-:Y:S01]  /*5220*/  IADD3 R9, P1, R40, UR10, RZ ;  /* 0x0000000a28097c10 */ /* 0x000fe2000ff3e0ff */
[----:B------:R1:W-:Y:S01]  /*5230*/  STL [R1+0x20c], R8 ;  /* 0x00020c0801007387 */ /* 0x0003e20000100800 */
[----:B------:R-:W-:Y:S02]  /*5240*/  IADD3.X R245, R245, UR11, RZ, P0, !PT ;  /* 0x0000000bf5f57c10 */ /* 0x000fe400087fe4ff */
[----:B------:R-:W-:Y:S01]  /*5250*/  IADD3 R10, P0, R41, UR10, RZ ;  /* 0x0000000a290a7c10 */ /* 0x000fe2000ff1e0ff */
[----:B------:R2:W-:Y:S01]  /*5260*/  STL [R1+0x214], R9 ;  /* 0x0002140901007387 */ /* 0x0005e20000100800 */
[----:B------:R-:W-:-:S02]  /*5270*/  IADD3.X R247, R247, UR11, RZ, P4, !PT ;  /* 0x0000000bf7f77c10 */ /* 0x000fc4000a7fe4ff */
[----:B------:R-:W-:Y:S01]  /*5280*/  IADD3 R11, P4, R42, UR10, RZ ;  /* 0x0000000a2a0b7c10 */ /* 0x000fe2000ff9e0ff */
[----:B------:R3:W-:Y:S01]  /*5290*/  STL [R1+0x21c], R10 ;  /* 0x00021c0a01007387 */ /* 0x0007e20000100800 */
[----:B------:R-:W-:Y:S02]  /*52a0*/  IADD3.X R249, R249, UR11, RZ, P6, !PT ;  /* 0x0000000bf9f97c10 */ /* 0x000fe4000b7fe4ff */
[----:B------:R-:W-:Y:S01]  /*52b0*/  IADD3 R12, P6, R43, UR10, RZ ;  /* 0x0000000a2b0c7c10 */ /* 0x000fe2000ffde0ff */
[----:B------:R-:W-:Y:S01]  /*52c0*/  STL [R1+0x224], R11 ;  /* 0x0002240b01007387 */ /* 0x000fe20000100800 */
[----:B------:R-:W-:Y:S02]  /*52d0*/  IADD3.X R251, R251, UR11, RZ, P5, !PT ;  /* 0x0000000bfbfb7c10 */ /* 0x000fe4000affe4ff */
[----:B------:R-:W-:Y:S01]  /*52e0*/  IADD3 R13, P5, R46, UR10, RZ ;  /* 0x0000000a2e0d7c10 */ /* 0x000fe2000ffbe0ff */
[----:B------:R-:W-:Y:S01]  /*52f0*/  STL [R1+0x22c], R12 ;  /* 0x00022c0c01007387 */ /* 0x000fe20000100800 */
[----:B------:R-:W-:-:S02]  /*5300*/  SHF.R.S32.HI R5, RZ, 0x1f, R38 ;  /* 0x0000001fff057819 */ /* 0x000fc40000011426 */
[----:B------:R-:W-:Y:S01]  /*5310*/  SHF.R.S32.HI R6, RZ, 0x1f, R39 ;  /* 0x0000001fff067819 */ /* 0x000fe20000011427 */
[----:B------:R4:W-:Y:S01]  /*5320*/  STL [R1+0x234], R13 ;  /* 0x0002340d01007387 */ /* 0x0009e20000100800 */
[----:B------:R-:W-:Y:S02]  /*5330*/  IADD3.X R14, R5, UR11, RZ, P3, !PT ;  /* 0x0000000b050e7c10 */ /* 0x000fe40009ffe4ff */
[----:B------:R-:W-:Y:S02]  /*5340*/  CS2R R38, SRZ ;  /* 0x0000000000267805 */ /* 0x000fe4000001ff00 */
[----:B0-----:R-:W-:Y:S02]  /*5350*/  SHF.R.S32.HI R7, RZ, 0x1f, R40 ;  /* 0x0000001fff077819 */ /* 0x001fe40000011428 */
[----:B-1----:R-:W-:Y:S01]  /*5360*/  SHF.R.S32.HI R8, RZ, 0x1f, R41 ;  /* 0x0000001fff087819 */ /* 0x002fe20000011429 */
[----:B------:R0:W-:Y:S01]  /*5370*/  STL [R1+0x200], R14 ;  /* 0x0002000e01007387 */ /* 0x0001e20000100800 */
[----:B--2---:R-:W-:-:S02]  /*5380*/  SHF.R.S32.HI R9, RZ, 0x1f, R42 ;  /* 0x0000001fff097819 */ /* 0x004fc4000001142a */
[----:B------:R-:W-:Y:S02]  /*5390*/  CS2R R40, SRZ ;  /* 0x0000000000287805 */ /* 0x000fe4000001ff00 */
[----:B---3--:R-:W-:Y:S02]  /*53a0*/  SHF.R.S32.HI R10, RZ, 0x1f, R43 ;  /* 0x0000001fff0a7819 */ /* 0x008fe4000001142b */
[----:B------:R-:W-:Y:S02]  /*53b0*/  CS2R R42, SRZ ;  /* 0x00000000002a7805 */ /* 0x000fe4000001ff00 */
[----:B----4-:R-:W-:Y:S02]  /*53c0*/  IADD3 R13, P3, R48, UR10, RZ ;  /* 0x0000000a300d7c10 */ /* 0x010fe4000ff7e0ff */
[----:B------:R-:W-:Y:S02]  /*53d0*/  SHF.R.S32.HI R11, RZ, 0x1f, R46 ;  /* 0x0000001fff0b7819 */ /* 0x000fe4000001142e */
[----:B------:R-:W-:-:S02]  /*53e0*/  CS2R R46, SRZ ;  /* 0x00000000002e7805 */ /* 0x000fc4000001ff00 */
[----:B------:R-:W-:Y:S01]  /*53f0*/  SHF.R.S32.HI R12, RZ, 0x1f, R48 ;  /* 0x0000001fff0c7819 */ /* 0x000fe20000011430 */
[----:B------:R1:W-:Y:S01]  /*5400*/  STL [R1+0x23c], R13 ;  /* 0x00023c0d01007387 */ /* 0x0003e20000100800 */
[----:B0-----:R-:W-:Y:S02]  /*5410*/  IADD3.X R14, R6, UR11, RZ, P2, !PT ;  /* 0x0000000b060e7c10 */ /* 0x001fe400097fe4ff */
[----:B------:R-:W-:Y:S02]  /*5420*/  CS2R R48, SRZ ;  /* 0x0000000000307805 */ /* 0x000fe4000001ff00 */
[----:B------:R-:W-:Y:S02]  /*5430*/  SHF.R.S32.HI R5, RZ, 0x1f, R50 ;  /* 0x0000001fff057819 */ /* 0x000fe40000011432 */
[----:B------:R-:W-:Y:S01]  /*5440*/  SHF.R.S32.HI R6, RZ, 0x1f, R52 ;  /* 0x0000001fff067819 */ /* 0x000fe20000011434 */
[----:B------:R0:W-:Y:S01]  /*5450*/  STL [R1+0x208], R14 ;  /* 0x0002080e01007387 */ /* 0x0001e20000100800 */
[----:B------:R-:W-:-:S02]  /*5460*/  SHF.R.S32.HI R190, RZ, 0x5, R190 ;  /* 0x00000005ffbe7819 */ /* 0x000fc400000114be */
[----:B-1----:R-:W-:Y:S02]  /*5470*/  IADD3 R13, P2, R50, UR10, RZ ;  /* 0x0000000a320d7c10 */ /* 0x002fe4000ff5e0ff */
[----:B------:R-:W-:-:S03]  /*5480*/  CS2R R50, SRZ ;  /* 0x0000000000327805 */ /* 0x000fc6000001ff00 */
[----:B------:R1:W-:Y:S01]  /*5490*/  STL [R1+0x244], R13 ;  /* 0x0002440d01007387 */ /* 0x0003e20000100800 */
[----:B0-----:R-:W-:Y:S02]  /*54a0*/  IADD3.X R14, R7, UR11, RZ, P1, !PT ;  /* 0x0000000b070e7c10 */ /* 0x001fe40008ffe4ff */
[----:B------:R-:W-:-:S03]  /*54b0*/  SHF.R.S32.HI R7, RZ, 0x1f, R54 ;  /* 0x0000001fff077819 */ /* 0x000fc60000011436 */
[----:B------:R0:W-:Y:S01]  /*54c0*/  STL [R1+0x210], R14 ;  /* 0x0002100e01007387 */ /* 0x0001e20000100800 */
        /* <DEDUP_REMOVED lines=12> */
[----:B-1----:R-:W-:-:S05]  /*5590*/  IADD3 R13, P4, R44, UR10, RZ ;  /* 0x0000000a2c0d7c10 */ /* 0x002fca000ff9e0ff */
        /* <DEDUP_REMOVED lines=119> */
[----:B------:R-:W-:Y:S02]  /*5d10*/  IADD3.X R3, R6, UR11, RZ, P4, !PT ;  /* 0x0000000b06037c10 */ /* 0x000fe4000a7fe4ff */
[----:B------:R-:W-:Y:S01]  /*5d20*/  IADD3 R6, P4, R2, UR10, RZ ;  /* 0x0000000a02067c10 */ /* 0x000fe2000ff9e0ff */
[----:B------:R-:W-:Y:S01]  /*5d30*/  STL [R1+0x2fc], R13 ;  /* 0x0002fc0d01007387 */ /* 0x000fe20000100800 */
[----:B------:R-:W-:Y:S01]  /*5d40*/  IADD3.X R2, R7, UR11, RZ, P6, !PT ;  /* 0x0000000b07027c10 */ /* 0x000fe2000b7fe4ff */
[----:B------:R-:W-:Y:S01]  /*5d50*/  USHF.R.U32.HI UR10, URZ, 0x4, UR6 ;  /* 0x000000043f0a7899 */ /* 0x000fe20008011606 */
[----:B------:R-:W-:Y:S01]  /*5d60*/  IADD3.X R7, R10, UR11, RZ, P2, !PT ;  /* 0x0000000b0a077c10 */ /* 0x000fe200097fe4ff */
[----:B------:R1:W-:Y:S01]  /*5d70*/  STL [R1+0x2c8], R3 ;  /* 0x0002c80301007387 */ /* 0x0003e20000100800 */
[----:B------:R-:W-:Y:S01]  /*5d80*/  IADD3.X R5, R5, UR11, RZ, P4, !PT ;  /* 0x0000000b05057c10 */ /* 0x000fe2000a7fe4ff */
[----:B------:R-:W-:Y:S01]  /*5d90*/  USGXT.U32 UR10, UR10, 0xe ;  /* 0x0000000e0a0a789a */ /* 0x000fe20008000000 */
[----:B0-----:R-:W-:Y:S01]  /*5da0*/  LOP3.LUT R14, R154, 0x1f, RZ, 0xc0, !PT ;  /* 0x0000001f9a0e7812 */ /* 0x001fe200078ec0ff */
[----:B------:R0:W-:Y:S04]  /*5db0*/  STL [R1+0x304], R6 ;  /* 0x0003040601007387 */ /* 0x0001e80000100800 */
[----:B------:R2:W-:Y:S01]  /*5dc0*/  STL [R1+0x2d0], R2 ;  /* 0x0002d00201007387 */ /* 0x0005e20000100800 */
[----:B------:R-:W-:Y:S01]  /*5dd0*/  UMOV UR18, UR10 ;  /* 0x0000000a00127c82 */ /* 0x000fe20008000000 */
[----:B-1----:R-:W-:Y:S01]  /*5de0*/  IADD3 R3, P6, R0, UR8, RZ ;  /* 0x0000000800037c10 */ /* 0x002fe2000ffde0ff */
[----:B------:R-:W-:Y:S01]  /*5df0*/  UMOV UR8, 0xffffff80 ;  /* 0xffffff8000087882 */ /* 0x000fe20000000000 */
[----:B0-----:R-:W-:-:S02]  /*5e00*/  IADD3.X R6, R8, UR11, RZ, P5, !PT ;  /* 0x0000000b08067c10 */ /* 0x001fc4000affe4ff */
[----:B--2---:R-:W-:-:S03]  /*5e10*/  IADD3.X R2, R9, UR11, RZ, P3, !PT ;  /* 0x0000000b09027c10 */ /* 0x004fc60009ffe4ff */
[----:B------:R0:W-:Y:S04]  /*5e20*/  STL [R1+0x2d8], R6 ;  /* 0x0002d80601007387 */ /* 0x0001e80000100800 */
[----:B------:R1:W-:Y:S04]  /*5e30*/  STL [R1+0x2e0], R2 ;  /* 0x0002e00201007387 */ /* 0x0003e80000100800 */
[----:B------:R-:W-:Y:S01]  /*5e40*/  STL [R1+0x2e8], R7 ;  /* 0x0002e80701007387 */ /* 0x000fe20000100800 */
[----:B0-----:R-:W-:Y:S02]  /*5e50*/  IADD3.X R6, R11, UR11, RZ, P1, !PT ;  /* 0x0000000b0b067c10 */ /* 0x001fe40008ffe4ff */
[----:B-1----:R-:W-:-:S03]  /*5e60*/  IADD3.X R2, R12, UR11, RZ, P0, !PT ;  /* 0x0000000b0c027c10 */ /* 0x002fc600087fe4ff */
[----:B------:R0:W-:Y:S04]  /*5e70*/  STL [R1+0x2f0], R6 ;  /* 0x0002f00601007387 */ /* 0x0001e80000100800 */
[----:B------:R1:W-:Y:S04]  /*5e80*/  STL [R1+0x2f8], R2 ;  /* 0x0002f80201007387 */ /* 0x0003e80000100800 */
[----:B------:R2:W-:Y:S01]  /*5e90*/  STL [R1+0x300], R5 ;  /* 0x0003000501007387 */ /* 0x0005e20000100800 */
[----:B0-----:R-:W-:-:S03]  /*5ea0*/  LOP3.LUT R6, R152, 0x10, RZ, 0x3c, !PT ;  /* 0x0000001098067812 */ /* 0x001fc600078e3cff */
[----:B------:R0:W-:Y:S01]  /*5eb0*/  STL [R1], RZ ;  /* 0x000000ff01007387 */ /* 0x0001e20000100800 */
[----:B-1----:R-:W-:Y:S01]  /*5ec0*/  LEA.HI.X.SX32 R2, R0, UR9, 0x1, P6 ;  /* 0x0000000900027c11 */ /* 0x002fe2000b0f0eff */
[----:B------:R-:W-:Y:S02]  /*5ed0*/  UMOV UR9, 0x3fffffef ;  /* 0x3fffffef00097882 */ /* 0x000fe40000000000 */
[----:B------:R0:W-:Y:S01]  /*5ee0*/  STL [R1+0x4], RZ ;  /* 0x000004ff01007387 */ /* 0x0001e20000100800 */
[----:B------:R-:W-:Y:S01]  /*5ef0*/  IMAD.U32 R0, RZ, RZ, UR15 ;  /* 0x0000000fff007e24 */ /* 0x000fe2000f8e00ff */
[----:B------:R-:W-:Y:S01]  /*5f00*/  USHF.R.S32.HI UR15, URZ, 0x1f, UR14 ;  /* 0x0000001f3f0f7899 */ /* 0x000fe2000801140e */
[----:B--2---:R-:W-:Y:S01]  /*5f10*/  IMAD R5, R14, UR5, RZ ;  /* 0x000000050e057c24 */ /* 0x004fe2000f8e02ff */
[----:B------:R0:W-:Y:S01]  /*5f20*/  STL [R1+0x8], RZ ;  /* 0x000008ff01007387 */ /* 0x0001e20000100800 */
[----:B------:R-:W-:Y:S02]  /*5f30*/  UMOV UR5, URZ ;  /* 0x0000003f00057c82 */ /* 0x000fe40008000000 */
[----:B------:R-:W-:Y:S01]  /*5f40*/  UIADD3.64 UR8, UR4, -UR8, URZ ;  /* 0x8000000804087297 */ /* 0x000fe2000fffe03f */
[----:B------:R0:W-:Y:S01]  /*5f50*/  STL [R1+0xc], RZ ;  /* 0x00000cff01007387 */ /* 0x0001e20000100800 */
[----:B------:R-:W-:-:S03]  /*5f60*/  SHF.R.S32.HI R7, RZ, 0x1f, R5 ;  /* 0x0000001fff077819 */ /* 0x000fc60000011405 */
        /* <DEDUP_REMOVED lines=124> */
[----:B------:R0:W-:Y:S02]  /*6730*/  STL [R1+0x30c], R6 ;  /* 0x00030c0601007387 */ /* 0x0001e40000100800 */
.L_x_1:
[----:B0-----:R-:W0:Y:S01]  /*6740*/  LDC R6, c[0x0][0x238] ;  /* 0x00008e00ff067b82 */ /* 0x001e220000000800 */
[----:B------:R1:W-:Y:S01]  /*6750*/  STL.64 [R1+0x560], R150 ;  /* 0x0005609601007387 */ /* 0x0003e20000100a00 */
[C---:B------:R-:W-:Y:S02]  /*6760*/  ISETP.GT.AND P2, PT, R0.reuse, 0x1, PT ;  /* 0x000000010000780c */ /* 0x040fe40003f44270 */
[----:B------:R-:W-:Y:S01]  /*6770*/  PRMT R168, RZ, 0x7610, R168 ;  /* 0x00007610ffa87816 */ /* 0x000fe200000000a8 */
[----:B------:R2:W-:Y:S01]  /*6780*/  STL.64 [R1+0x558], R148 ;  /* 0x0005589401007387 */ /* 0x0005e20000100a00 */
[----:B------:R-:W-:Y:S02]  /*6790*/  ISETP.GT.AND P3, PT, R0, 0x2, PT ;  /* 0x000000020000780c */ /* 0x000fe40003f64270 */
[----:B------:R-:W3:Y:S01]  /*67a0*/  LDC R10, c[0x0][0x238] ;  /* 0x00008e00ff0a7b82 */ /* 0x000ee20000000800 */
[----:B------:R-:W-:Y:S01]  /*67b0*/  STL.64 [R1+0x550], R146 ;  /* 0x0005509201007387 */ /* 0x000fe20000100a00 */
[----:B------:R-:W-:-:S03]  /*67c0*/  PRMT R167, RZ, 0x7610, R167 ;  /* 0x00007610ffa77816 */ /* 0x000fc600000000a7 */
[----:B------:R-:W-:Y:S03]  /*67d0*/  STL.64 [R1+0x548], R144 ;  /* 0x0005489001007387 */ /* 0x000fe60000100a00 */
[----:B-1----:R-:W1:Y:S01]  /*67e0*/  LDC R151, c[0x0][0x238] ;  /* 0x00008e00ff977b82 */ /* 0x002e620000000800 */
[----:B------:R-:W-:Y:S04]  /*67f0*/  STL.64 [R1+0x540], R142 ;  /* 0x0005408e01007387 */ /* 0x000fe80000100a00 */
[----:B------:R-:W-:Y:S01]  /*6800*/  STL.64 [R1+0x538], R140 ;  /* 0x0005388c01007387 */ /* 0x000fe20000100a00 */
[----:B0-----:R-:W-:Y:S01]  /*6810*/  IMAD.SHL.U32 R11, R6, 0x2, RZ ;  /* 0x00000002060b7824 */ /* 0x001fe200078e00ff */
[----:B------:R-:W-:-:S02]  /*6820*/  IADD3 R6, P1, R3, UR7, RZ ;  /* 0x0000000703067c10 */ /* 0x000fc4000ff3e0ff */
[----:B------:R-:W-:Y:S01]  /*6830*/  STL.64 [R1+0x530], R138 ;  /* 0x0005308a01007387 */ /* 0x000fe20000100a00 */
[----:B------:R-:W-:Y:S01]  /*6840*/  PRMT R166, RZ, 0x7610, R166 ;  /* 0x00007610ffa67816 */ /* 0x000fe200000000a6 */
[----:B------:R-:W0:Y:S01]  /*6850*/  LDC R150, c[0x0][0x238] ;  /* 0x00008e00ff967b82 */ /* 0x000e220000000800 */
[CC--:B------:R-:W-:Y:S01]  /*6860*/  IADD3 R8, P0, R11.reuse, R3.reuse, RZ ;  /* 0x000000030b087210 */ /* 0x0c0fe20007f1e0ff */
[----:B------:R-:W-:Y:S03]  /*6870*/  STL.64 [R1+0x528], R136 ;  /* 0x0005288801007387 */ /* 0x000fe60000100a00 */
[-C--:B------:R-:W-:Y:S01]  /*6880*/  LEA.HI.X.SX32 R9, R11, R2.reuse, 0x1, P0 ;  /* 0x000000020b097211 */ /* 0x080fe200000f0eff */
[C---:B---3--:R-:W-:Y:S01]  /*6890*/  IMAD R11, R10.reuse, 0x3, RZ ;  /* 0x000000030a0b7824 */ /* 0x048fe200078e02ff */
[----:B------:R-:W-:Y:S04]  /*68a0*/  STL.64 [R1+0x520], R134 ;  /* 0x0005208601007387 */ /* 0x000fe80000100a00 */
[----:B------:R-:W-:Y:S01]  /*68b0*/  STL.64 [R1+0x518], R132 ;  /* 0x0005188401007387 */ /* 0x000fe20000100a00 */
[----:B-1----:R-:W-:Y:S01]  /*68c0*/  LEA.HI.X.SX32 R7, R151, R2, 0x1, P1 ;  /* 0x0000000297077211 */ /* 0x002fe200008f0eff */
[----:B------:R-:W-:Y:S01]  /*68d0*/  IMAD.SHL.U32 R10, R10, 0x4, RZ ;  /* 0x000000040a0a7824 */ /* 0x000fe200078e00ff */
[----:B------:R-:W-:Y:S01]  /*68e0*/  ISETP.GT.AND P1, PT, R0, 0x3, PT ;  /* 0x000000030000780c */ /* 0x000fe20003f24270 */
[----:B------:R-:W-:Y:S04]  /*68f0*/  STL.64 [R1+0x510], R130 ;  /* 0x0005108201007387 */ /* 0x000fe80000100a00 */
[----:B------:R1:W3:Y:S04]  /*6900*/  @P2 LDG.E.U8 R168, desc[UR12][R6.64] ;  /* 0x0000000c06a82981 */ /* 0x0002e8000c1e1100 */
[----:B------:R-:W-:Y:S04]  /*6910*/  STL.64 [R1+0x508], R128 ;  /* 0x0005088001007387 */ /* 0x000fe80000100a00 */
[----:B------:R-:W-:Y:S01]  /*6920*/  STL.64 [R1+0x500], R126 ;  /* 0x0005007e01007387 */ /* 0x000fe20000100a00 */
[----:B-1----:R-:W-:-:S03]  /*6930*/  IADD3 R6, P0, R11, R3, RZ ;  /* 0x000000030b067210 */ /* 0x002fc60007f1e0ff */
[----:B------:R-:W-:Y:S01]  /*6940*/  STL.64 [R1+0x4f8], R124 ;  /* 0x0004f87c01007387 */ /* 0x000fe20000100a00 */
[----:B------:R-:W-:Y:S02]  /*6950*/  LEA.HI.X.SX32 R7, R11, R2, 0x1, P0 ;  /* 0x000000020b077211 */ /* 0x000fe400000f0eff */
[----:B------:R-:W1:Y:S01]  /*6960*/  LDC R11, c[0x0][0x238] ;  /* 0x00008e00ff0b7b82 */ /* 0x000e620000000800 */
[----:B------:R-:W-:Y:S04]  /*6970*/  STL.64 [R1+0x4f0], R122 ;  /* 0x0004f07a01007387 */ /* 0x000fe80000100a00 */
        /* <DEDUP_REMOVED lines=16> */
[----:B------:R4:W3:Y:S04]  /*6a80*/  @P3 LDG.E.U8 R167, desc[UR12][R8.64] ;  /* 0x0000000c08a73981 */ /* 0x0008e8000c1e1100 */
[----:B------:R-:W-:Y:S04]  /*6a90*/  STL.64 [R1+0x468], R88 ;  /* 0x0004685801007387 */ /* 0x000fe80000100a00 */
[----:B------:R-:W-:Y:S01]  /*6aa0*/  STL.64 [R1+0x460], R86 ;  /* 0x0004605601007387 */ /* 0x000fe20000100a00 */
[----:B----4-:R-:W-:-:S03]  /*6ab0*/  IADD3 R8, P3, R10, R3, RZ ;  /* 0x000000030a087210 */ /* 0x010fc60007f7e0ff */
[----:B------:R-:W-:Y:S01]  /*6ac0*/  STL.64 [R1+0x458], R84 ;  /* 0x0004585401007387 */ /* 0x000fe20000100a00 */
[----:B------:R-:W-:-:S03]  /*6ad0*/  LEA.HI.X.SX32 R9, R10, R2, 0x1, P3 ;  /* 0x000000020a097211 */ /* 0x000fc600018f0eff */
[----:B------:R-:W-:Y:S01]  /*6ae0*/  STL.64 [R1+0x450], R82 ;  /* 0x0004505201007387 */ /* 0x000fe20000100a00 */
[----:B-1----:R-:W-:-:S03]  /*6af0*/  IMAD R10, R11, 0x5, RZ ;  /* 0x000000050b0a7824 */ /* 0x002fc600078e02ff */
[----:B------:R-:W-:Y:S04]  /*6b00*/  STL.64 [R1+0x448], R80 ;  /* 0x0004485001007387 */ /* 0x000fe80000100a00 */
[----:B------:R-:W-:Y:S04]  /*6b10*/  STL.64 [R1+0x440], R78 ;  /* 0x0004404e01007387 */ /* 0x000fe80000100a00 */
[----:B------:R-:W-:Y:S04]  /*6b20*/  STL.64 [R1+0x438], R76 ;  /* 0x0004384c01007387 */ /* 0x000fe80000100a00 */
[----:B------:R-:W-:Y:S04]  /*6b30*/  STL.64 [R1+0x430], R74 ;  /* 0x0004304a01007387 */ /* 0x000fe80000100a00 */
[----:B------:R-:W-:Y:S04]  /*6b40*/  STL.64 [R1+0x428], R72 ;  /* 0x0004284801007387 */ /* 0x000fe80000100a00 */
[----:B------:R-:W-:Y:S04]  /*6b50*/  STL.64 [R1+0x420], R70 ;  /* 0x0004204601007387 */ /* 0x000fe80000100a00 */
[----:B------:R1:W4:Y:S04]  /*6b60*/  @P1 LDG.E.U8 R166, desc[UR12][R6.64] ;  /* 0x0000000c06a61981 */ /* 0x000328000c1e1100 */
[----:B------:R-:W-:Y:S04]  /*6b70*/  STL.64 [R1+0x418], R68 ;  /* 0x0004184401007387 */ /* 0x000fe80000100a00 */
[----:B------:R-:W-:Y:S01]  /*6b80*/  STL.64 [R1+0x410], R66 ;  /* 0x0004104201007387 */ /* 0x000fe20000100a00 */
[----:B-1----:R-:W-:-:S03]  /*6b90*/  IADD3 R6, P4, R10, R3, RZ ;  /* 0x000000030a067210 */ /* 0x002fc60007f9e0ff */
[----:B------:R-:W-:Y:S01]  /*6ba0*/  STL.64 [R1+0x408], R64 ;  /* 0x0004084001007387 */ /* 0x000fe20000100a00 */
[----:B------:R-:W-:-:S03]  /*6bb0*/  LEA.HI.X.SX32 R7, R10, R2, 0x1, P4 ;  /* 0x000000020a077211 */ /* 0x000fc600020f0eff */
[----:B------:R-:W-:Y:S01]  /*6bc0*/  STL.64 [R1+0x400], R62 ;  /* 0x0004003e01007387 */ /* 0x000fe20000100a00 */
[----:B------:R-:W2:Y:S03]  /*6bd0*/  LDC R10, c[0x0][0x238] ;  /* 0x00008e00ff0a7b82 */ /* 0x000ea60000000800 */
[----:B------:R-:W-:Y:S04]  /*6be0*/  STL.64 [R1+0x3f8], R60 ;  /* 0x0003f83c01007387 */ /* 0x000fe80000100a00 */
[----:B------:R-:W-:Y:S04]  /*6bf0*/  STL.64 [R1+0x3f0], R58 ;  /* 0x0003f03a01007387 */ /* 0x000fe80000100a00 */
[----:B------:R-:W-:Y:S04]  /*6c00*/  STL.64 [R1+0x3e8], R56 ;  /* 0x0003e83801007387 */ /* 0x000fe80000100a00 */
[----:B------:R-:W-:Y:S04]  /*6c10*/  STL.64 [R1+0x3e0], R54 ;  /* 0x0003e03601007387 */ /* 0x000fe80000100a00 */
[----:B------:R-:W-:Y:S04]  /*6c20*/  STL.64 [R1+0x3d8], R52 ;  /* 0x0003d83401007387 */ /* 0x000fe80000100a00 */
[----:B------:R-:W-:Y:S04]  /*6c30*/  STL.64 [R1+0x3d0], R50 ;  /* 0x0003d03201007387 */ /* 0x000fe80000100a00 */
[----:B------:R-:W-:Y:S04]  /*6c40*/  STL.64 [R1+0x3c8], R48 ;  /* 0x0003c83001007387 */ /* 0x000fe80000100a00 */
[----:B------:R-:W-:Y:S01]  /*6c50*/  STL.64 [R1+0x3c0], R46 ;  /* 0x0003c02e01007387 */ /* 0x000fe20000100a00 */
[----:B------:R-:W-:-:S03]  /*6c60*/  ISETP.GT.AND P2, PT, R0, 0x4, PT ;  /* 0x000000040000780c */ /* 0x000fc60003f44270 */
[----:B------:R-:W-:Y:S04]  /*6c70*/  STL.64 [R1+0x3b8], R44 ;  /* 0x0003b82c01007387 */ /* 0x000fe80000100a00 */
[----:B------:R-:W-:Y:S04]  /*6c80*/  STL.64 [R1+0x3b0], R42 ;  /* 0x0003b02a01007387 */ /* 0x000fe80000100a00 */
[----:B------:R-:W-:Y:S04]  /*6c90*/  STL.64 [R1+0x3a8], R40 ;  /* 0x0003a82801007387 */ /* 0x000fe80000100a00 */
[----:B------:R-:W-:Y:S04]  /*6ca0*/  STL.64 [R1+0x3a0], R38 ;  /* 0x0003a02601007387 */ /* 0x000fe80000100a00 */
[----:B------:R-:W-:Y:S01]  /*6cb0*/  STL.64 [R1+0x398], R36 ;  /* 0x0003982401007387 */ /* 0x000fe20000100a00 */
[----:B------:R-:W-:-:S03]  /*6cc0*/  ISETP.GT.AND P0, PT, R0, 0x5, PT ;  /* 0x000000050000780c */ /* 0x000fc60003f04270 */
[----:B------:R-:W-:Y:S04]  /*6cd0*/  STL.64 [R1+0x390], R34 ;  /* 0x0003902201007387 */ /* 0x000fe80000100a00 */
[----:B------:R-:W-:Y:S01]  /*6ce0*/  STL.64 [R1+0x388], R32 ;  /* 0x0003882001007387 */ /* 0x000fe20000100a00 */
[----:B------:R-:W-:-:S03]  /*6cf0*/  PRMT R165, RZ, 0x7610, R165 ;  /* 0x00007610ffa57816 */ /* 0x000fc600000000a5 */
[----:B------:R-:W-:Y:S04]  /*6d00*/  STL.64 [R1+0x380], R30 ;  /* 0x0003801e01007387 */ /* 0x000fe80000100a00 */
[----:B------:R-:W-:Y:S01]  /*6d10*/  STL.64 [R1+0x370], R28 ;  /* 0x0003701c01007387 */ /* 0x000fe20000100a00 */
[----:B------:R-:W-:-:S03]  /*6d20*/  IMAD R11, R11, 0x6, RZ ;  /* 0x000000060b0b7824 */ /* 0x000fc600078e02ff */
[----:B------:R-:W-:Y:S01]  /*6d30*/  STL.64 [R1+0x368], R26 ;  /* 0x0003681a01007387 */ /* 0x000fe20000100a00 */
[----:B------:R-:W-:-:S03]  /*6d40*/  ISETP.GT.AND P1, PT, R0, 0x6, PT ;  /* 0x000000060000780c */ /* 0x000fc60003f24270 */
[----:B------:R0:W-:Y:S04]  /*6d50*/  STL.64 [R1+0x360], R24 ;  /* 0x0003601801007387 */ /* 0x0001e80000100a00 */
[----:B-----5:R1:W-:Y:S01]  /*6d60*/  STL [R1+0x310], R4 ;  /* 0x0003100401007387 */ /* 0x0203e20000100800 */
[----:B------:R-:W-:Y:S01]  /*6d70*/  PRMT R164, RZ, 0x7610, R164 ;  /* 0x00007610ffa47816 */ /* 0x000fe200000000a4 */
[----:B--2---:R-:W-:Y:S02]  /*6d80*/  IMAD R148, R10, 0x7, RZ ;  /* 0x000000070a947824 */ /* 0x004fe400078e02ff */
[----:B------:R2:W4:Y:S01]  /*6d90*/  @P2 LDG.E.U8 R165, desc[UR12][R8.64] ;  /* 0x0000000c08a52981 */ /* 0x000522000c1e1100 */
[C---:B0-----:R-:W-:Y:S02]  /*6da0*/  IMAD R24, R150.reuse, 0x9, RZ ;  /* 0x0000000996187824 */ /* 0x041fe400078e02ff */
[----:B-1----:R-:W-:Y:S01]  /*6db0*/  IMAD R4, R150, 0xa, RZ ;  /* 0x0000000a96047824 */ /* 0x002fe200078e02ff */
[----:B------:R-:W-:Y:S01]  /*6dc0*/  PRMT R163, RZ, 0x7610, R163 ;  /* 0x00007610ffa37816 */ /* 0x000fe200000000a3 */
[----:B------:R-:W0:Y:S01]  /*6dd0*/  LDC R150, c[0x0][0x238] ;  /* 0x00008e00ff967b82 */ /* 0x000e220000000800 */
[----:B------:R-:W-:Y:S01]  /*6de0*/  IMAD.SHL.U32 R149, R10, 0x8, RZ ;  /* 0x000000080a957824 */ /* 0x000fe200078e00ff */
[----:B--2---:R-:W-:Y:S01]  /*6df0*/  IADD3 R8, P3, R11, R3, RZ ;  /* 0x000000030b087210 */ /* 0x004fe20007f7e0ff */
[----:B------:R1:W2:Y:S01]  /*6e00*/  @P0 LDG.E.U8 R164, desc[UR12][R6.64] ;  /* 0x0000000c06a40981 */ /* 0x0002a2000c1e1100 */
[----:B------:R-:W-:-:S02]  /*6e10*/  ISETP.GT.AND P2, PT, R0, 0x7, PT ;  /* 0x000000070000780c */ /* 0x000fc40003f44270 */
[-C--:B------:R-:W-:Y:S02]  /*6e20*/  LEA.HI.X.SX32 R9, R11, R2.reuse, 0x1, P3 ;  /* 0x000000020b097211 */ /* 0x080fe400018f0eff */
[CC--:B------:R-:W-:Y:S02]  /*6e30*/  IADD3 R10, P0, R149.reuse, R3.reuse, RZ ;  /* 0x00000003950a7210 */ /* 0x0c0fe40007f1e0ff */
[----:B------:R-:W-:Y:S01]  /*6e40*/  PRMT R162, RZ, 0x7610, R162 ;  /* 0x00007610ffa27816 */ /* 0x000fe200000000a2 */
[----:B------:R1:W2:Y:S02]  /*6e50*/  @P1 LDG.E.U8 R163, desc[UR12][R8.64] ;  /* 0x0000000c08a31981 */ /* 0x0002a4000c1e1100 */
[C---:B-1----:R-:W-:Y:S02]  /*6e60*/  IADD3 R6, P3, R148.reuse, R3, RZ ;  /* 0x0000000394067210 */ /* 0x042fe40007f7e0ff */
[-C--:B------:R-:W-:Y:S02]  /*6e70*/  LEA.HI.X.SX32 R11, R149, R2.reuse, 0x1, P0 ;  /* 0x00000002950b7211 */ /* 0x080fe400000f0eff */
[----:B------:R-:W-:-:S02]  /*6e80*/  LEA.HI.X.SX32 R7, R148, R2, 0x1, P3 ;  /* 0x0000000294077211 */ /* 0x000fc400018f0eff */
[----:B------:R-:W-:-:S03]  /*6e90*/  IADD3 R8, P0, R24, R3, RZ ;  /* 0x0000000318087210 */ /* 0x000fc60007f1e0ff */
[----:B------:R1:W2:Y:S01]  /*6ea0*/  @P2 LDG.E.U8 R162, desc[UR12][R6.64] ;  /* 0x0000000c06a22981 */ /* 0x0002a2000c1e1100 */
[----:B------:R-:W-:Y:S02]  /*6eb0*/  LEA.HI.X.SX32 R9, R24, R2, 0x1, P0 ;  /* 0x0000000218097211 */ /* 0x000fe400000f0eff */
[----:B-1----:R-:W-:-:S04]  /*6ec0*/  IADD3 R6, P0, R4, R3, RZ ;  /* 0x0000000304067210 */ /* 0x002fc80007f1e0ff */
[----:B------:R-:W-:Y:S01]  /*6ed0*/  LEA.HI.X.SX32 R7, R4, R2, 0x1, P0 ;  /* 0x0000000204077211 */ /* 0x000fe200000f0eff */
[----:B0-----:R-:W-:Y:S02]  /*6ee0*/  IMAD R4, R150, 0xb, RZ ;  /* 0x0000000b96047824 */ /* 0x001fe400078e02ff */
[----:B------:R-:W0:Y:S01]  /*6ef0*/  LDC R150, c[0x0][0x238] ;  /* 0x00008e00ff967b82 */ /* 0x000e220000000800 */
[C---:B------:R-:W-:Y:S02]  /*6f00*/  ISETP.GT.AND P2, PT, R0.reuse, 0xa, PT ;  /* 0x0000000a0000780c */ /* 0x040fe40003f44270 */
[----:B------:R-:W-:Y:S02]  /*6f10*/  PRMT R159, RZ, 0x7610, R159 ;  /* 0x00007610ff9f7816 */ /* 0x000fe4000000009f */
[----:B------:R-:W-:Y:S02]  /*6f20*/  ISETP.GT.AND P1, PT, R0, 0x9, PT ;  /* 0x000000090000780c */ /* 0x000fe40003f24270 */
[----:B------:R-:W-:-:S07]  /*6f30*/  PRMT R160, RZ, 0x7610, R160 ;  /* 0x00007610ffa07816 */ /* 0x000fce00000000a0 */
[----:B------:R1:W2:Y:S04]  /*6f40*/  @P2 LDG.E.U8 R159, desc[UR12][R6.64] ;  /* 0x0000000c069f2981 */ /* 0x0002a8000c1e1100 */
[----:B------:R-:W2:Y:S01]  /*6f50*/  @P1 LDG.E.U8 R160, desc[UR12][R8.64] ;  /* 0x0000000c08a01981 */ /* 0x000ea2000c1e1100 */
[----:B-1----:R-:W-:-:S04]  /*6f60*/  IADD3 R6, P0, R4, R3, RZ ;  /* 0x0000000304067210 */ /* 0x002fc80007f1e0ff */
[----:B------:R-:W-:Y:S01]  /*6f70*/  LEA.HI.X.SX32 R7, R4, R2, 0x1, P0 ;  /* 0x0000000204077211 */ /* 0x000fe200000f0eff */
[----:B0-----:R-:W-:Y:S02]  /*6f80*/  IMAD R4, R150, 0xc, RZ ;  /* 0x0000000c96047824 */ /* 0x001fe400078e02ff */
[----:B------:R-:W0:Y:S01]  /*6f90*/  LDC R150, c[0x0][0x238] ;  /* 0x00008e00ff967b82 */ /* 0x000e220000000800 */
[----:B------:R-:W-:Y:S02]  /*6fa0*/  ISETP.GT.AND P1, PT, R0, 0xb, PT ;  /* 0x0000000b0000780c */ /* 0x000fe40003f24270 */
[----:B------:R-:W-:-:S11]  /*6fb0*/  PRMT R158, RZ, 0x7610, R158 ;  /* 0x00007610ff9e7816 */ /* 0x000fd6000000009e */
[----:B------:R1:W2:Y:S02]  /*6fc0*/  @P1 LDG.E.U8 R158, desc[UR12][R6.64] ;  /* 0x0000000c069e1981 */ /* 0x0002a4000c1e1100 */
[----:B-1----:R-:W-:-:S04]  /*6fd0*/  IADD3 R6, P0, R4, R3, RZ ;  /* 0x0000000304067210 */ /* 0x002fc80007f1e0ff */
[----:B------:R-:W-:Y:S01]  /*6fe0*/  LEA.HI.X.SX32 R7, R4, R2, 0x1, P0 ;  /* 0x0000000204077211 */ /* 0x000fe200000f0eff */
[----:B0-----:R-:W-:Y:S02]  /*6ff0*/  IMAD R4, R150, 0xd, RZ ;  /* 0x0000000d96047824 */ /* 0x001fe400078e02ff */
[----:B------:R-:W0:Y:S01]  /*7000*/  LDC R150, c[0x0][0x238] ;  /* 0x00008e00ff967b82 */ /* 0x000e220000000800 */
[C---:B------:R-:W-:Y:S02]  /*7010*/  ISETP.GT.AND P1, PT, R0.reuse, 0xc, PT ;  /* 0x0000000c0000780c */ /* 0x040fe40003f24270 */
[----:B------:R-:W-:Y:S02]  /*7020*/  PRMT R156, RZ, 0x7610, R156 ;  /* 0x00007610ff9c7816 */ /* 0x000fe4000000009c */
[----:B------:R-:W-:-:S09]  /*7030*/  ISETP.GT.AND P4, PT, R0, 0x8, PT ;  /* 0x000000080000780c */ /* 0x000fd20003f84270 */
[----:B------:R1:W3:Y:S02]  /*7040*/  @P1 LDG.E.U8 R156, desc[UR12][R6.64] ;  /* 0x0000000c069c1981 */ /* 0x0002e4000c1e1100 */
[----:B-1----:R-:W-:-:S04]  /*7050*/  IADD3 R6, P0, R4, R3, RZ ;  /* 0x0000000304067210 */ /* 0x002fc80007f1e0ff */
[----:B------:R-:W-:Y:S01]  /*7060*/  LEA.HI.X.SX32 R7, R4, R2, 0x1, P0 ;  /* 0x0000000204077211 */ /* 0x000fe200000f0eff */
[----:B0-----:R-:W-:Y:S02]  /*7070*/  IMAD R4, R150, 0xe, RZ ;  /* 0x0000000e96047824 */ /* 0x001fe400078e02ff */
[----:B------:R-:W0:Y:S01]  /*7080*/  LDC R150, c[0x0][0x238] ;  /* 0x00008e00ff967b82 */ /* 0x000e220000000800 */
[----:B------:R-:W-:Y:S02]  /*7090*/  PRMT R161, RZ, 0x7610, R161 ;  /* 0x00007610ffa17816 */ /* 0x000fe400000000a1 */
[----:B------:R-:W-:-:S04]  /*70a0*/  ISETP.GT.AND P1, PT, R0, 0xd, PT ;  /* 0x0000000d0000780c */ /* 0x000fc80003f24270 */
[----:B------:R1:W2:Y:S02]  /*70b0*/  @P4 LDG.E.U8 R161, desc[UR12][R10.64] ;  /* 0x0000000c0aa14981 */ /* 0x0002a4000c1e1100 */
[----:B-1----:R-:W-:-:S07]  /*70c0*/  PRMT R11, RZ, 0x7610, R11 ;  /* 0x00007610ff0b7816 */ /* 0x002fce000000000b */
[----:B------:R1:W4:Y:S02]  /*70d0*/  @P1 LDG.E.U8 R11, desc[UR12][R6.64] ;  /* 0x0000000c060b1981 */ /* 0x000324000c1e1100 */
        /* <DEDUP_REMOVED lines=9> */
[----:B0-----:R-:W-:Y:S02]  /*7170*/  IMAD.SHL.U32 R4, R150, 0x10, RZ ;  /* 0x0000001096047824 */ /* 0x001fe400078e00ff */
        /* <DEDUP_REMOVED lines=66> */
[C---:B------:R-:W-:Y:S02]  /*75a0*/  ISETP.GT.AND P2, PT, R0.reuse, 0x19, PT ;  /* 0x000000190000780c */ /* 0x040fe40003f44270 */
[----:B------:R-:W-:-:S07]  /*75b0*/  ISETP.GT.AND P0, PT, R0, RZ, PT ;  /* 0x000000ff0000720c */ /* 0x000fce0003f04270 */
[----:B------:R1:W2:Y:S02]  /*75c0*/  @P1 LDG.E.U8 R20, desc[UR12][R6.64] ;  /* 0x0000000c06141981 */ /* 0x0002a4000c1e1100 */
[----:B-1----:R-:W-:-:S04]  /*75d0*/  IADD3 R6, P1, R4, R3, RZ ;  /* 0x0000000304067210 */ /* 0x002fc80007f3e0ff */
[----:B------:R-:W-:Y:S01]  /*75e0*/  LEA.HI.X.SX32 R7, R4, R2, 0x1, P1 ;  /* 0x0000000204077211 */ /* 0x000fe200008f0eff */
[----:B0-----:R-:W-:Y:S02]  /*75f0*/  IMAD R4, R150, 0x1a, RZ ;  /* 0x0000001a96047824 */ /* 0x001fe400078e02ff */
[----:B------:R-:W0:Y:S01]  /*7600*/  LDC R150, c[0x0][0x238] ;  /* 0x00008e00ff967b82 */ /* 0x000e220000000800 */
[----:B------:R-:W-:Y:S02]  /*7610*/  PRMT R19, RZ, 0x7610, R19 ;  /* 0x00007610ff137816 */ /* 0x000fe40000000013 */
[----:B------:R-:W-:-:S04]  /*7620*/  PRMT R8, RZ, 0x7610, R8 ;  /* 0x00007610ff087816 */ /* 0x000fc80000000008 */
[----:B------:R1:W2:Y:S02]  /*7630*/  @P2 LDG.E.U8 R19, desc[UR12][R6.64] ;  /* 0x0000000c06132981 */ /* 0x0002a4000c1e1100 */
[----:B-1----:R-:W-:Y:S02]  /*7640*/  @P0 IMAD.MOV.U32 R6, RZ, RZ, R3 ;  /* 0x000000ffff060224 */ /* 0x002fe400078e0003 */
[----:B------:R-:W-:-:S05]  /*7650*/  @P0 IMAD.MOV.U32 R7, RZ, RZ, R2 ;  /* 0x000000ffff070224 */ /* 0x000fca00078e0002 */
        /* <DEDUP_REMOVED lines=14> */
[----:B------:R1:W2:Y:S01]  /*7740*/  @P1 LDG.E.U8 R17, desc[UR12][R6.64] ;  /* 0x0000000c06111981 */ /* 0x0002a2000c1e1100 */
[----:B------:R-:W-:Y:S02]  /*7750*/  ISETP.GT.AND P1, PT, R0, 0x1c, PT ;  /* 0x0000001c0000780c */ /* 0x000fe40003f24270 */
[----:B-1----:R-:W-:-:S04]  /*7760*/  IADD3 R6, P0, R4, R3, RZ ;  /* 0x0000000304067210 */ /* 0x002fc80007f1e0ff */
[----:B------:R-:W-:Y:S01]  /*7770*/  LEA.HI.X.SX32 R7, R4, R2, 0x1, P0 ;  /* 0x0000000204077211 */ /* 0x000fe200000f0eff */
[----:B0-----:R-:W-:Y:S02]  /*7780*/  IMAD R4, R150, 0x1d, RZ ;  /* 0x0000001d96047824 */ /* 0x001fe400078e02ff */
[----:B------:R-:W0:Y:S01]  /*7790*/  LDC R150, c[0x0][0x238] ;  /* 0x00008e00ff967b82 */ /* 0x000e220000000800 */
[----:B------:R-:W-:-:S06]  /*77a0*/  PRMT R16, RZ, 0x7610, R16 ;  /* 0x00007610ff107816 */ /* 0x000fcc0000000010 */
[----:B------:R1:W2:Y:S01]  /*77b0*/  @P1 LDG.E.U8 R16, desc[UR12][R6.64] ;  /* 0x0000000c06101981 */ /* 0x0002a2000c1e1100 */
[----:B------:R-:W-:Y:S02]  /*77c0*/  ISETP.GT.AND P1, PT, R0, 0x1d, PT ;  /* 0x0000001d0000780c */ /* 0x000fe40003f24270 */
[----:B------:R-:W-:Y:S02]  /*77d0*/  PRMT R15, RZ, 0x7610, R15 ;  /* 0x00007610ff0f7816 */ /* 0x000fe4000000000f */
[----:B-1----:R-:W-:-:S04]  /*77e0*/  IADD3 R6, P0, R4, R3, RZ ;  /* 0x0000000304067210 */ /* 0x002fc80007f1e0ff */
[----:B------:R-:W-:Y:S01]  /*77f0*/  LEA.HI.X.SX32 R7, R4, R2, 0x1, P0 ;  /* 0x0000000204077211 */ /* 0x000fe200000f0eff */
[----:B0-----:R-:W-:-:S04]  /*7800*/  IMAD R4, R150, 0x1e, RZ ;  /* 0x0000001e96047824 */ /* 0x001fc800078e02ff */
[----:B------:R0:W2:Y:S01]  /*7810*/  @P1 LDG.E.U8 R15, desc[UR12][R6.64] ;  /* 0x0000000c060f1981 */ /* 0x0000a2000c1e1100 */
[----:B------:R-:W-:Y:S02]  /*7820*/  ISETP.GT.AND P1, PT, R0, 0x1e, PT ;  /* 0x0000001e0000780c */ /* 0x000fe40003f24270 */
[----:B------:R-:W-:Y:S02]  /*7830*/  PRMT R13, RZ, 0x7610, R13 ;  /* 0x00007610ff0d7816 */ /* 0x000fe4000000000d */
[----:B0-----:R-:W-:-:S04]  /*7840*/  IADD3 R6, P0, R4, R3, RZ ;  /* 0x0000000304067210 */ /* 0x001fc80007f1e0ff */
[----:B------:R-:W-:Y:S01]  /*7850*/  LEA.HI.X.SX32 R7, R4, R2, 0x1, P0 ;  /* 0x0000000204077211 */ /* 0x000fe200000f0eff */
[----:B------:R-:W-:Y:S01]  /*7860*/  IMAD R4, R151, 0x1f, RZ ;  /* 0x0000001f97047824 */ /* 0x000fe200078e02ff */
[----:B------:R0:W-:Y:S04]  /*7870*/  STL [R1+0x320], R3 ;  /* 0x0003200301007387 */ /* 0x0001e80000100800 */
[----:B------:R1:W2:Y:S04]  /*7880*/  @P1 LDG.E.U8 R13, desc[UR12][R6.64] ;  /* 0x0000000c060d1981 */ /* 0x0002a8000c1e1100 */
[----:B------:R-:W2:Y:S01]  /*7890*/  LDL R24, [R1+0x304] ;  /* 0x0003040001187983 */ /* 0x000ea20000100800 */
[----:B-1----:R-:W-:-:S03]  /*78a0*/  IADD3 R6, P0, R4, R3, RZ ;  /* 0x0000000304067210 */ /* 0x002fc60007f1e0ff */
[----:B0-----:R-:W2:Y:S01]  /*78b0*/  LDL R3, [R1+0x2f0] ;  /* 0x0002f00001037983 */ /* 0x001ea20000100800 */
[----:B------:R-:W-:-:S03]  /*78c0*/  LEA.HI.X.SX32 R7, R4, R2, 0x1, P0 ;  /* 0x0000000204077211 */ /* 0x000fc600000f0eff */
[----:B------:R-:W2:Y:S01]  /*78d0*/  LDL R4, [R1+0x2f4] ;  /* 0x0002f40001047983 */ /* 0x000ea20000100800 */
[----:B------:R-:W-:-:S03]  /*78e0*/  ISETP.GE.AND P0, PT, R14, R0, PT ;  /* 0x000000000e00720c */ /* 0x000fc60003f06270 */
[----:B------:R-:W-:Y:S04]  /*78f0*/  STL [R1+0x314], R2 ;  /* 0x0003140201007387 */ /* 0x000fe80000100800 */
[----:B------:R-:W2:Y:S01]  /*7900*/  LDL.LU R14, [R1+0x300] ;  /* 0x00030000010e7983 */ /* 0x000ea20000300800 */
[----:B------:R-:W0:Y:S01]  /*7910*/  S2R R151, SR_TID.X ;  /* 0x0000000000977919 */ /* 0x000e220000002100 */
[----:B------:R-:W-:Y:S02]  /*7920*/  ISETP.GT.AND P1, PT, R0, 0x1f, PT ;  /* 0x0000001f0000780c */ /* 0x000fe40003f24270 */
[----:B------:R-:W-:-:S11]  /*7930*/  PRMT R12, RZ, 0x7610, R12 ;  /* 0x00007610ff0c7816 */ /* 0x000fd6000000000c */
[----:B------:R1:W2:Y:S01]  /*7940*/  @P1 LDG.E.U8 R12, desc[UR12][R6.64] ;  /* 0x0000000c060c1981 */ /* 0x0002a2000c1e1100 */
[----:B---3--:R-:W-:Y:S02]  /*7950*/  LOP3.LUT R156, R156, 0xffff, RZ, 0xc0, !PT ;  /* 0x0000ffff9c9c7812 */ /* 0x008fe400078ec0ff */
[----:B----4-:R-:W-:Y:S02]  /*7960*/  LOP3.LUT R11, R11, 0xffff, RZ, 0xc0, !PT ;  /* 0x0000ffff0b0b7812 */ /* 0x010fe400078ec0ff */
[----:B------:R-:W-:Y:S02]  /*7970*/  LOP3.LUT R167, R167, 0xffff, RZ, 0xc0, !PT ;  /* 0x0000ffffa7a77812 */ /* 0x000fe400078ec0ff */
[----:B------:R-:W-:Y:S02]  /*7980*/  LOP3.LUT R166, R166, 0xffff, RZ, 0xc0, !PT ;  /* 0x0000ffffa6a67812 */ /* 0x000fe400078ec0ff */
[----:B------:R-:W-:Y:S02]  /*7990*/  LOP3.LUT R165, R165, 0xffff, RZ, 0xc0, !PT ;  /* 0x0000ffffa5a57812 */ /* 0x000fe400078ec0ff */
[----:B--2---:R-:W-:-:S02]  /*79a0*/  LOP3.LUT R164, R164, 0xffff, RZ, 0xc0, !PT ;  /* 0x0000ffffa4a47812 */ /* 0x004fc400078ec0ff */
[----:B------:R-:W-:Y:S02]  /*79b0*/  LOP3.LUT R163, R163, 0xffff, RZ, 0xc0, !PT ;  /* 0x0000ffffa3a37812 */ /* 0x000fe400078ec0ff */
[----:B0-----:R-:W-:Y:S02]  /*79c0*/  SHF.R.S32.HI R25, RZ, 0x2, R151 ;  /* 0x00000002ff197819 */ /* 0x001fe40000011497 */
[----:B------:R-:W-:Y:S02]  /*79d0*/  LOP3.LUT R162, R162, 0xffff, RZ, 0xc0, !PT ;  /* 0x0000ffffa2a27812 */ /* 0x000fe400078ec0ff */
[----:B------:R-:W-:Y:S02]  /*79e0*/  LOP3.LUT R161, R161, 0xffff, RZ, 0xc0, !PT ;  /* 0x0000ffffa1a17812 */ /* 0x000fe400078ec0ff */
[----:B------:R-:W-:Y:S02]  /*79f0*/  LOP3.LUT R160, R160, 0xffff, RZ, 0xc0, !PT ;  /* 0x0000ffffa0a07812 */ /* 0x000fe400078ec0ff */
[----:B------:R-:W-:-:S02]  /*7a00*/  LOP3.LUT R159, R159, 0xffff, RZ, 0xc0, !PT ;  /* 0x0000ffff9f9f7812 */ /* 0x000fc400078ec0ff */
[----:B------:R-:W-:Y:S02]  /*7a10*/  LOP3.LUT R158, R158, 0xffff, RZ, 0xc0, !PT ;  /* 0x0000ffff9e9e7812 */ /* 0x000fe400078ec0ff */
[----:B------:R-:W-:Y:S02]  /*7a20*/  LOP3.LUT R10, R10, 0xffff, RZ, 0xc0, !PT ;  /* 0x0000ffff0a0a7812 */ /* 0x000fe400078ec0ff */
[----:B------:R-:W-:Y:S02]  /*7a30*/  LOP3.LUT R9, R9, 0xffff, RZ, 0xc0, !PT ;  /* 0x0000ffff09097812 */ /* 0x000fe400078ec0ff */
[----:B------:R-:W-:Y:S02]  /*7a40*/  LOP3.LUT R168, R168, 0xffff, RZ, 0xc0, !PT ;  /* 0x0000ffffa8a87812 */ /* 0x000fe400078ec0ff */
[----:B------:R-:W-:Y:S01]  /*7a50*/  SGXT R25, R25, 0x1 ;  /* 0x000000011919781a */ /* 0x000fe20000000200 */
[----:B------:R-:W-:Y:S01]  /*7a60*/  IMAD.SHL.U32 R26, R151, 0x20, RZ ;  /* 0x00000020971a7824 */ /* 0x000fe200078e00ff */
[----:B------:R-:W-:-:S02]  /*7a70*/  PRMT R156, R156, 0x3340, R11 ;  /* 0x000033409c9c7816 */ /* 0x000fc4000000000b */
[----:B------:R-:W-:Y:S02]  /*7a80*/  PRMT R166, R167, 0x3340, R166 ;  /* 0x00003340a7a67816 */ /* 0x000fe400000000a6 */
[----:B------:R-:W-:Y:S02]  /*7a90*/  PRMT R164, R165, 0x3340, R164 ;  /* 0x00003340a5a47816 */ /* 0x000fe400000000a4 */
[----:B------:R-:W-:Y:S02]  /*7aa0*/  PRMT R162, R163, 0x3340, R162 ;  /* 0x00003340a3a27816 */ /* 0x000fe400000000a2 */
[----:B------:R-:W-:Y:S02]  /*7ab0*/  PRMT R160, R161, 0x3340, R160 ;  /* 0x00003340a1a07816 */ /* 0x000fe400000000a0 */
[----:B------:R-:W-:Y:S02]  /*7ac0*/  PRMT R158, R159, 0x3340, R158 ;  /* 0x000033409f9e7816 */ /* 0x000fe4000000009e */
[----:B------:R-:W-:-:S02]  /*7ad0*/  PRMT R11, R10, 0x3340, R9 ;  /* 0x000033400a0b7816 */ /* 0x000fc40000000009 */
[----:B------:R-:W-:Y:S02]  /*7ae0*/  LOP3.LUT R25, R25, 0x90, RZ, 0xc0, !PT ;  /* 0x0000009019197812 */ /* 0x000fe400078ec0ff */
[----:B------:R-:W-:Y:S02]  /*7af0*/  PRMT R9, R164, 0x5410, R162 ;  /* 0x00005410a4097816 */ /* 0x000fe400000000a2 */
[----:B------:R-:W-:Y:S02]  /*7b00*/  PRMT R10, R160, 0x5410, R158 ;  /* 0x00005410a00a7816 */ /* 0x000fe4000000009e */
[----:B------:R-:W-:Y:S02]  /*7b10*/  LOP3.LUT R25, R25, 0xf60, R26, 0xf8, !PT ;  /* 0x00000f6019197812 */ /* 0x000fe400078ef81a */
[----:B------:R-:W-:Y:S02]  /*7b20*/  PRMT R11, R156, 0x5410, R11 ;  /* 0x000054109c0b7816 */ /* 0x000fe4000000000b */
[----:B-1----:R-:W-:-:S02]  /*7b30*/  IADD3 R6, P1, R5, R192, RZ ;  /* 0x000000c005067210 */ /* 0x002fc40007f3e0ff */
[----:B------:R-:W-:Y:S02]  /*7b40*/  PRMT R188, RZ, 0x7610, R188 ;  /* 0x00007610ffbc7816 */ /* 0x000fe400000000bc */
[----:B------:R-:W-:Y:S02]  /*7b50*/  PRMT R156, RZ, 0x7610, R156 ;  /* 0x00007610ff9c7816 */ /* 0x000fe4000000009c */
[----:B------:R-:W-:-:S04]  /*7b60*/  LOP3.LUT R8, R8, 0xffff, RZ, 0xc0, !PT ;  /* 0x0000ffff08087812 */ /* 0x000fc800078ec0ff */
[----:B------:R-:W-:-:S04]  /*7b70*/  PRMT R8, R8, 0x3340, R168 ;  /* 0x0000334008087816 */ /* 0x000fc800000000a8 */
[----:B------:R-:W-:Y:S01]  /*7b80*/  PRMT R8, R8, 0x5410, R166 ;  /* 0x0000541008087816 */ /* 0x000fe200000000a6 */
[----:B------:R-:W-:Y:S06]  /*7b90*/  BAR.SYNC.DEFER_BLOCKING 0x0 ;  /* 0x0000000000007b1d */ /* 0x000fec0000010000 */
[----:B------:R0:W-:Y:S02]  /*7ba0*/  STS.128 [R25+UR6+0x2000], R8 ;  /* 0x0020000819007988 */ /* 0x0001e40008000c06 */
[----:B0-----:R-:W-:-:S05]  /*7bb0*/  SHF.R.S32.HI R25, RZ, 0x1f, R5 ;  /* 0x0000001fff197819 */ /* 0x001fca0000011405 */
[----:B------:R-:W-:-:S05]  /*7bc0*/  IMAD.X R7, R25, 0x1, R191, P1 ;  /* 0x0000000119077824 */ /* 0x000fca00008e06bf */
[----:B------:R0:W2:Y:S02]  /*7bd0*/  @!P0 LDG.E.U8 R188, desc[UR12][R6.64] ;  /* 0x0000000c06bc8981 */ /* 0x0000a4000c1e1100 */
[----:B0-----:R-:W-:-:S05]  /*7be0*/  IADD3 R6, P1, R5, R24, RZ ;  /* 0x0000001805067210 */ /* 0x001fca0007f3e0ff */
[----:B------:R-:W-:-:S05]  /*7bf0*/  IMAD.X R7, R25, 0x1, R14, P1 ;  /* 0x0000000119077824 */ /* 0x000fca00008e060e */
[----:B------:R0:W3:Y:S04]  /*7c00*/  @!P0 LDG.E.U8 R156, desc[UR12][R6.64] ;  /* 0x0000000c069c8981 */ /* 0x0000e8000c1e1100 */
[----:B------:R1:W-:Y:S04]  /*7c10*/  STL [R1+0x318], R14 ;  /* 0x0003180e01007387 */ /* 0x0003e80000100800 */
[----:B------:R-:W4:Y:S01]  /*7c20*/  LDL R24, [R1+0x2e4] ;  /* 0x0002e40001187983 */ /* 0x000f220000100800 */
[----:B0-----:R-:W-:-:S03]  /*7c30*/  IADD3 R6, P1, R5, R4, RZ ;  /* 0x0000000405067210 */ /* 0x001fc60007f3e0ff */
[----:B------:R-:W2:Y:S02]  /*7c40*/  LDL R4, [R1+0x30c] ;  /* 0x00030c0001047983 */ /* 0x000ea40000100800 */
[----:B------:R-:W-:Y:S02]  /*7c50*/  IMAD.X R7, R25, 0x1, R3, P1 ;  /* 0x0000000119077824 */ /* 0x000fe400008e0603 */
[----:B-1----:R-:W3:Y:S04]  /*7c60*/  LDL R14, [R1+0x2d4] ;  /* 0x0002d400010e7983 */ /* 0x002ee80000100800 */
[----:B------:R-:W3:Y:S04]  /*7c70*/  LDL R32, [R1+0x2c4] ;  /* 0x0002c40001207983 */ /* 0x000ee80000100800 */
[----:B------:R-:W3:Y:S04]  /*7c80*/  LDL R3, [R1+0x2d0] ;  /* 0x0002d00001037983 */ /* 0x000ee80000100800 */
[----:B------:R-:W3:Y:S04]  /*7c90*/  LDL R31, [R1+0x2b4] ;  /* 0x0002b400011f7983 */ /* 0x000ee80000100800 */
[----:B------:R-:W3:Y:S04]  /*7ca0*/  LDL R30, [R1+0x2c0] ;  /* 0x0002c000011e7983 */ /* 0x000ee80000100800 */
[----:B------:R-:W3:Y:S04]  /*7cb0*/  LDL R29, [R1+0x2b0] ;  /* 0x0002b000011d7983 */ /* 0x000ee80000100800 */
[----:B------:R-:W3:Y:S04]  /*7cc0*/  LDL.LU R2, [R1+0x2e0] ;  /* 0x0002e00001027983 */ /* 0x000ee80000300800 */
[----:B------:R-:W3:Y:S01]  /*7cd0*/  LDL R28, [R1+0x2a4] ;  /* 0x0002a400011c7983 */ /* 0x000ee20000100800 */
[----:B------:R-:W-:-:S03]  /*7ce0*/  PRMT R158, RZ, 0x7610, R158 ;  /* 0x00007610ff9e7816 */ /* 0x000fc6000000009e */
[----:B------:R-:W3:Y:S01]  /*7cf0*/  LDL R27, [R1+0x2a0] ;  /* 0x0002a000011b7983 */ /* 0x000ee20000100800 */
[----:B------:R-:W-:Y:S02]  /*7d00*/  LOP3.LUT R157, R157, 0xffff, RZ, 0xc0, !PT ;  /* 0x0000ffff9d9d7812 */ /* 0x000fe400078ec0ff */
[----:B------:R-:W-:Y:S01]  /*7d10*/  LOP3.LUT R155, R155, 0xffff, RZ, 0xc0, !PT ;  /* 0x0000ffff9b9b7812 */ /* 0x000fe200078ec0ff */
[----:B------:R4:W3:Y:S01]  /*7d20*/  @!P0 LDG.E.U8 R158, desc[UR12][R6.64] ;  /* 0x0000000c069e8981 */ /* 0x0008e2000c1e1100 */
        /* <DEDUP_REMOVED lines=14> */
[----:B------:R-:W-:Y:S02]  /*7e10*/  PRMT R155, R157, 0x3340, R155 ;  /* 0x000033409d9b7816 */ /* 0x000fe4000000009b */
[----:B------:R-:W-:-:S02]  /*7e20*/  PRMT R8, R154, 0x3340, R153 ;  /* 0x000033409a087816 */ /* 0x000fc40000000099 */
[----:B------:R-:W-:Y:S02]  /*7e30*/  PRMT R23, R152, 0x3340, R23 ;  /* 0x0000334098177816 */ /* 0x000fe40000000017 */
[----:B------:R-:W-:Y:S02]  /*7e40*/  PRMT R9, R22, 0x3340, R21 ;  /* 0x0000334016097816 */ /* 0x000fe40000000015 */
[----:B------:R-:W-:Y:S02]  /*7e50*/  PRMT R19, R20, 0x3340, R19 ;  /* 0x0000334014137816 */ /* 0x000fe40000000013 */
[----:B------:R-:W-:Y:S02]  /*7e60*/  PRMT R10, R18, 0x3340, R17 ;  /* 0x00003340120a7816 */ /* 0x000fe40000000011 */
[----:B------:R-:W-:Y:S02]  /*7e70*/  PRMT R15, R16, 0x3340, R15 ;  /* 0x00003340100f7816 */ /* 0x000fe4000000000f */
[----:B------:R-:W-:-:S02]  /*7e80*/  PRMT R11, R13, 0x3340, R12 ;  /* 0x000033400d0b7816 */ /* 0x000fc4000000000c */
[----:B------:R-:W-:Y:S02]  /*7e90*/  PRMT R8, R155, 0x5410, R8 ;  /* 0x000054109b087816 */ /* 0x000fe40000000008 */
[----:B------:R-:W-:Y:S02]  /*7ea0*/  PRMT R9, R23, 0x5410, R9 ;  /* 0x0000541017097816 */ /* 0x000fe40000000009 */
[----:B------:R-:W-:Y:S02]  /*7eb0*/  PRMT R10, R19, 0x5410, R10 ;  /* 0x00005410130a7816 */ /* 0x000fe4000000000a */
[----:B------:R-:W-:Y:S02]  /*7ec0*/  PRMT R11, R15, 0x5410, R11 ;  /* 0x000054100f0b7816 */ /* 0x000fe4000000000b */
[----:B----4-:R-:W-:-:S03]  /*7ed0*/  IADD3 R6, P1, R5, R24, RZ ;  /* 0x0000001805067210 */ /* 0x010fc60007f3e0ff */
[----:B--2---:R0:W-:Y:S04]  /*7ee0*/  STS.128 [R4+UR6+0x2000], R8 ;  /* 0x0020000804007988 */ /* 0x0041e80008000c06 */
[----:B---3--:R1:W-:Y:S04]  /*7ef0*/  STL [R1+0x31c], R2 ;  /* 0x00031c0201007387 */ /* 0x0083e80000100800 */
[----:B------:R-:W2:Y:S04]  /*7f00*/  LDL R26, [R1+0x294] ;  /* 0x00029400011a7983 */ /* 0x000ea80000100800 */
[----:B------:R-:W3:Y:S01]  /*7f10*/  LDL R24, [R1+0x290] ;  /* 0x0002900001187983 */ /* 0x000ee20000100800 */
[----:B------:R-:W-:Y:S01]  /*7f20*/  IMAD.X R7, R25, 0x1, R2, P1 ;  /* 0x0000000119077824 */ /* 0x000fe200008e0602 */
[----:B------:R-:W-:-:S02]  /*7f30*/  IADD3 R12, P1, R5, R14, RZ ;  /* 0x0000000e050c7210 */ /* 0x000fc40007f3e0ff */
[----:B------:R-:W4:Y:S04]  /*7f40*/  LDL.LU R14, [R1+0x2d8] ;  /* 0x0002d800010e7983 */ /* 0x000f280000300800 */
[----:B0-----:R-:W4:Y:S04]  /*7f50*/  LDL.LU R4, [R1+0x2f8] ;  /* 0x0002f80001047983 */ /* 0x001f280000300800 */
[----:B------:R-:W4:Y:S01]  /*7f60*/  LDL R10, [R1+0x284] ;  /* 0x00028400010a7983 */ /* 0x000f220000100800 */
[----:B------:R-:W-:-:S03]  /*7f70*/  IMAD.X R13, R25, 0x1, R3, P1 ;  /* 0x00000001190d7824 */ /* 0x000fc600008e0603 */
[----:B------:R-:W4:Y:S04]  /*7f80*/  LDL R37, [R1+0x280] ;  /* 0x0002800001257983 */ /* 0x000f280000100800 */
[----:B------:R-:W4:Y:S04]  /*7f90*/  LDL.LU R3, [R1+0x2fc] ;  /* 0x0002fc0001037983 */ /* 0x000f280000300800 */
[----:B-1----:R-:W4:Y:S04]  /*7fa0*/  LDL.LU R2, [R1+0x2c8] ;  /* 0x0002c80001027983 */ /* 0x002f280000300800 */
[----:B------:R-:W4:Y:S04]  /*7fb0*/  LDL R36, [R1+0x274] ;  /* 0x0002740001247983 */ /* 0x000f280000100800 */
[----:B------:R-:W4:Y:S01]  /*7fc0*/  LDL R35, [R1+0x270] ;  /* 0x0002700001237983 */ /* 0x000f220000100800 */
[----:B------:R-:W-:-:S03]  /*7fd0*/  PRMT R17, RZ, 0x7610, R17 ;  /* 0x00007610ff117816 */ /* 0x000fc60000000011 */
[----:B------:R-:W4:Y:S04]  /*7fe0*/  LDL R34, [R1+0x264] ;  /* 0x0002640001227983 */ /* 0x000f280000100800 */
[----:B------:R-:W4:Y:S04]  /*7ff0*/  LDL R33, [R1+0x260] ;  /* 0x0002600001217983 */ /* 0x000f280000100800 */
[----:B------:R0:W4:Y:S01]  /*8000*/  @!P0 LDG.E.U8 R17, desc[UR12][R6.64] ;  /* 0x0000000c06118981 */ /* 0x000122000c1e1100 */
[----:B------:R-:W-:-:S03]  /*8010*/  IADD3 R8, P1, R5, R31, RZ ;  /* 0x0000001f05087210 */ /* 0x000fc60007f3e0ff */
[----:B------:R-:W4:Y:S01]  /*8020*/  LDL R31, [R1+0x250] ;  /* 0x00025000011f7983 */ /* 0x000f220000100800 */
[----:B------:R-:W-:Y:S02]  /*8030*/  PRMT R16, RZ, 0x7610, R16 ;  /* 0x00007610ff107816 */ /* 0x000fe40000000010 */
[----:B------:R-:W-:Y:S01]  /*8040*/  PRMT R18, RZ, 0x7610, R18 ;  /* 0x00007610ff127816 */ /* 0x000fe20000000012 */
[----:B------:R-:W4:Y:S01]  /*8050*/  LDL R11, [R1+0x214] ;  /* 0x00021400010b7983 */ /* 0x000f220000100800 */
[----:B0-----:R-:W-:-:S03]  /*8060*/  IADD3 R6, P2, R5, R32, RZ ;  /* 0x0000002005067210 */ /* 0x001fc60007f5e0ff */
[----:B------:R-:W4:Y:S02]  /*8070*/  LDL R32, [R1+0x254] ;  /* 0x0002540001207983 */ /* 0x000f240000100800 */
[C---:B------:R-:W-:Y:S02]  /*8080*/  IMAD.X R7, R25.reuse, 0x1, R30, P2 ;  /* 0x0000000119077824 */ /* 0x040fe400010e061e */
[----:B------:R-:W4:Y:S01]  /*8090*/  LDL R30, [R1+0x244] ;  /* 0x00024400011e7983 */ /* 0x000f220000100800 */
[----:B------:R-:W-:-:S03]  /*80a0*/  IMAD.X R9, R25, 0x1, R29, P1 ;  /* 0x0000000119097824 */ /* 0x000fc600008e061d */
[----:B------:R-:W4:Y:S04]  /*80b0*/  LDL R29, [R1+0x240] ;  /* 0x00024000011d7983 */ /* 0x000f280000100800 */
[----:B------:R0:W4:Y:S01]  /*80c0*/  @!P0 LDG.E.U8 R16, desc[UR12][R6.64] ;  /* 0x0000000c06108981 */ /* 0x000122000c1e1100 */
[----:B------:R-:W-:-:S03]  /*80d0*/  PRMT R15, RZ, 0x7610, R15 ;  /* 0x00007610ff0f7816 */ /* 0x000fc6000000000f */
[----:B------:R-:W4:Y:S04]  /*80e0*/  @!P0 LDG.E.U8 R18, desc[UR12][R8.64] ;  /* 0x0000000c08128981 */ /* 0x000f28000c1e1100 */
[----:B------:R1:W4:Y:S01]  /*80f0*/  @!P0 LDG.E.U8 R15, desc[UR12][R12.64] ;  /* 0x0000000c0c0f8981 */ /* 0x000322000c1e1100 */
[----:B0-----:R-:W-:-:S03]  /*8100*/  IADD3 R6, P1, R5, R28, RZ ;  /* 0x0000001c05067210 */ /* 0x001fc60007f3e0ff */
[----:B------:R-:W4:Y:S02]  /*8110*/  LDL R28, [R1+0x234] ;  /* 0x00023400011c7983 */ /* 0x000f240000100800 */
[----:B------:R-:W-:Y:S02]  /*8120*/  IMAD.X R7, R25, 0x1, R27, P1 ;  /* 0x0000000119077824 */ /* 0x000fe400008e061b */
[----:B------:R-:W4:Y:S01]  /*8130*/  LDL R27, [R1+0x230] ;  /* 0x00023000011b7983 */ /* 0x000f220000100800 */
[----:B-1----:R-:W-:Y:S02]  /*8140*/  PRMT R12, RZ, 0x7610, R12 ;  /* 0x00007610ff0c7816 */ /* 0x002fe4000000000c */
[----:B------:R-:W-:-:S04]  /*8150*/  PRMT R13, RZ, 0x7610, R13 ;  /* 0x00007610ff0d7816 */ /* 0x000fc8000000000d */
[----:B------:R4:W4:Y:S01]  /*8160*/  @!P0 LDG.E.U8 R12, desc[UR12][R6.64] ;  /* 0x0000000c060c8981 */ /* 0x000922000c1e1100 */
[----:B--2---:R-:W-:-:S03]  /*8170*/  IADD3 R8, P1, R5, R26, RZ ;  /* 0x0000001a05087210 */ /* 0x004fc60007f3e0ff */
[----:B------:R-:W2:Y:S02]  /*8180*/  LDL R26, [R1+0x224] ;  /* 0x00022400011a7983 */ /* 0x000ea40000100800 */
[----:B---3--:R-:W-:Y:S02]  /*8190*/  IMAD.X R9, R25, 0x1, R24, P1 ;  /* 0x0000000119097824 */ /* 0x008fe400008e0618 */
[----:B------:R-:W3:Y:S04]  /*81a0*/  LDL R24, [R1+0x220] ;  /* 0x0002200001187983 */ /* 0x000ee80000100800 */
[----:B------:R-:W3:Y:S01]  /*81b0*/  @!P0 LDG.E.U8 R13, desc[UR12][R8.64] ;  /* 0x0000000c080d8981 */ /* 0x000ee2000c1e1100 */
[----:B----4-:R-:W-:-:S03]  /*81c0*/  IADD3 R6, P1, R5, R10, RZ ;  /* 0x0000000a05067210 */ /* 0x010fc60007f3e0ff */
[----:B------:R-:W4:Y:S04]  /*81d0*/  LDL R10, [R1+0x210] ;  /* 0x00021000010a7983 */ /* 0x000f280000100800 */
[----:B------:R-:W4:Y:S04]  /*81e0*/  LDL R9, [R1+0x204] ;  /* 0x0002040001097983 */ /* 0x000f280000100800 */
[----:B------:R-:W4:Y:S01]  /*81f0*/  LDL R8, [R1+0x200] ;  /* 0x0002000001087983 */ /* 0x000f220000100800 */
[----:B------:R-:W-:Y:S01]  /*8200*/  PRMT R19, RZ, 0x7610, R19 ;  /* 0x00007610ff137816 */ /* 0x000fe20000000013 */
[----:B------:R-:W-:-:S05]  /*8210*/  IMAD.X R7, R25, 0x1, R37, P1 ;  /* 0x0000000119077824 */ /* 0x000fca00008e0625 */
[----:B------:R0:W4:Y:S01]  /*8220*/  @!P0 LDG.E.U8 R19, desc[UR12][R6.64] ;  /* 0x0000000c06138981 */ /* 0x000122000c1e1100 */
[----:B------:R-:W-:Y:S02]  /*8230*/  PRMT R20, RZ, 0x7610, R20 ;  /* 0x00007610ff147816 */ /* 0x000fe40000000014 */
[----:B0-----:R-:W-:-:S05]  /*8240*/  IADD3 R6, P1, R5, R36, RZ ;  /* 0x0000002405067210 */ /* 0x001fca0007f3e0ff */
        /* <DEDUP_REMOVED lines=12> */
[----:B------:R-:W-:Y:S01]  /*8310*/  IMAD.X R7, R25, 0x1, R29, P1 ;  /* 0x0000000119077824 */ /* 0x000fe200008e061d */
[----:B------:R-:W-:Y:S01]  /*8320*/  PRMT R170, RZ, 0x7610, R170 ;  /* 0x00007610ffaa7816 */ /* 0x000fe200000000aa */
[----:B------:R-:W4:Y:S04]  /*8330*/  LDL R29, [R1+0x2dc] ;  /* 0x0002dc00011d7983 */ /* 0x000f280000100800 */
[----:B------:R0:W4:Y:S02]  /*8340*/  @!P0 LDG.E.U8 R168, desc[UR12][R6.64] ;  /* 0x0000000c06a88981 */ /* 0x000124000c1e1100 */
[----:B0-----:R-:W-:Y:S02]  /*8350*/  IADD3 R6, P1, R5, R28, RZ ;  /* 0x0000001c05067210 */ /* 0x001fe40007f3e0ff */
[----:B------:R-:W-:Y:S01]  /*8360*/  PRMT R171, RZ, 0x7610, R171 ;  /* 0x00007610ffab7816 */ /* 0x000fe200000000ab */
[----:B------:R-:W4:Y:S02]  /*8370*/  LDL R28, [R1+0x2e8] ;  /* 0x0002e800011c7983 */ /* 0x000f240000100800 */
[----:B------:R-:W-:Y:S01]  /*8380*/  IMAD.X R7, R25, 0x1, R27, P1 ;  /* 0x0000000119077824 */ /* 0x000fe200008e061b */
[----:B------:R-:W-:Y:S01]  /*8390*/  PRMT R173, RZ, 0x7610, R173 ;  /* 0x00007610ffad7816 */ /* 0x000fe200000000ad */
[----:B------:R-:W4:Y:S04]  /*83a0*/  LDL R27, [R1+0x2cc] ;  /* 0x0002cc00011b7983 */ /* 0x000f280000100800 */
[----:B------:R2:W4:Y:S01]  /*83b0*/  @!P0 LDG.E.U8 R170, desc[UR12][R6.64] ;  /* 0x0000000c06aa8981 */ /* 0x000522000c1e1100 */
[----:B------:R-:W-:-:S02]  /*83c0*/  PRMT R174, RZ, 0x7610, R174 ;  /* 0x00007610ffae7816 */ /* 0x000fc400000000ae */
[----:B------:R-:W-:Y:S02]  /*83d0*/  PRMT R176, RZ, 0x7610, R176 ;  /* 0x00007610ffb07816 */ /* 0x000fe400000000b0 */
[----:B------:R-:W-:Y:S02]  /*83e0*/  PRMT R177, RZ, 0x7610, R177 ;  /* 0x00007610ffb17816 */ /* 0x000fe400000000b1 */
[----:B------:R-:W-:Y:S02]  /*83f0*/  PRMT R179, RZ, 0x7610, R179 ;  /* 0x00007610ffb37816 */ /* 0x000fe400000000b3 */
[----:B------:R-:W-:Y:S02]  /*8400*/  PRMT R180, RZ, 0x7610, R180 ;  /* 0x00007610ffb47816 */ /* 0x000fe400000000b4 */
[----:B------:R-:W-:Y:S02]  /*8410*/  PRMT R182, RZ, 0x7610, R182 ;  /* 0x00007610ffb67816 */ /* 0x000fe400000000b6 */
[----:B------:R-:W-:-:S02]  /*8420*/  PRMT R183, RZ, 0x7610, R183 ;  /* 0x00007610ffb77816 */ /* 0x000fc400000000b7 */
[----:B------:R-:W-:Y:S02]  /*8430*/  PRMT R185, RZ, 0x7610, R185 ;  /* 0x00007610ffb97816 */ /* 0x000fe400000000b9 */
[----:B------:R-:W-:Y:S02]  /*8440*/  PRMT R186, RZ, 0x7610, R186 ;  /* 0x00007610ffba7816 */ /* 0x000fe400000000ba */
[----:B------:R-:W-:Y:S02]  /*8450*/  PRMT R187, RZ, 0x7610, R187 ;  /* 0x00007610ffbb7816 */ /* 0x000fe400000000bb */
[----:B------:R-:W-:Y:S02]  /*8460*/  PRMT R184, RZ, 0x7610, R184 ;  /* 0x00007610ffb87816 */ /* 0x000fe400000000b8 */
[----:B--2---:R-:W-:Y:S02]  /*8470*/  IADD3 R6, P1, R5, R26, RZ ;  /* 0x0000001a05067210 */ /* 0x004fe40007f3e0ff */
[----:B------:R-:W-:Y:S01]  /*8480*/  PRMT R181, RZ, 0x7610, R181 ;  /* 0x00007610ffb57816 */ /* 0x000fe200000000b5 */
[----:B------:R-:W2:Y:S02]  /*8490*/  LDL R26, [R1+0x2bc] ;  /* 0x0002bc00011a7983 */ /* 0x000ea40000100800 */
[----:B---3--:R-:W-:Y:S01]  /*84a0*/  IMAD.X R7, R25, 0x1, R24, P1 ;  /* 0x0000000119077824 */ /* 0x008fe200008e0618 */
[----:B------:R-:W-:Y:S01]  /*84b0*/  PRMT R178, RZ, 0x7610, R178 ;  /* 0x00007610ffb27816 */ /* 0x000fe200000000b2 */
[----:B------:R-:W3:Y:S04]  /*84c0*/  LDL R24, [R1+0x2ac] ;  /* 0x0002ac0001187983 */ /* 0x000ee80000100800 */
[----:B------:R0:W3:Y:S02]  /*84d0*/  @!P0 LDG.E.U8 R171, desc[UR12][R6.64] ;  /* 0x0000000c06ab8981 */ /* 0x0000e4000c1e1100 */
[----:B0-----:R-:W-:-:S05]  /*84e0*/  IADD3 R6, P1, R5, R11, RZ ;  /* 0x0000000b05067210 */ /* 0x001fca0007f3e0ff */
[----:B----4-:R-:W-:-:S05]  /*84f0*/  IMAD.X R7, R25, 0x1, R10, P1 ;  /* 0x0000000119077824 */ /* 0x010fca00008e060a */
[----:B------:R0:W4:Y:S02]  /*8500*/  @!P0 LDG.E.U8 R173, desc[UR12][R6.64] ;  /* 0x0000000c06ad8981 */ /* 0x000124000c1e1100 */
[----:B0-----:R-:W-:-:S05]  /*8510*/  IADD3 R6, P1, R5, R9, RZ ;  /* 0x0000000905067210 */ /* 0x001fca0007f3e0ff */
[----:B------:R-:W-:Y:S02]  /*8520*/  IMAD.X R7, R25, 0x1, R8, P1 ;  /* 0x0000000119077824 */ /* 0x000fe400008e0608 */
[----:B------:R-:W2:Y:S04]  /*8530*/  LDL R8, [R1+0x2ec] ;  /* 0x0002ec0001087983 */ /* 0x000ea80000100800 */
[----:B------:R0:W4:Y:S02]  /*8540*/  @!P0 LDG.E.U8 R174, desc[UR12][R6.64] ;  /* 0x0000000c06ae8981 */ /* 0x000124000c1e1100 */
[----:B0-----:R-:W-:-:S05]  /*8550*/  IADD3 R6, P1, R5, R250, RZ ;  /* 0x000000fa05067210 */ /* 0x001fca0007f3e0ff */
[----:B------:R-:W-:-:S05]  /*8560*/  IMAD.X R7, R25, 0x1, R249, P1 ;  /* 0x0000000119077824 */ /* 0x000fca00008e06f9 */
        /* <DEDUP_REMOVED lines=41> */
[----:B------:R0:W4:Y:S02]  /*8800*/  @!P0 LDG.E.U8 R172, desc[UR12][R6.64] ;  /* 0x0000000c06ac8981 */ /* 0x000124000c1e1100 */
[----:B0-----:R-:W-:Y:S02]  /*8810*/  IADD3 R6, P1, R5, R194, RZ ;  /* 0x000000c205067210 */ /* 0x001fe40007f3e0ff */
[----:B------:R-:W-:Y:S03]  /*8820*/  STL [R1+0x358], R249 ;  /* 0x000358f901007387 */ /* 0x000fe60000100800 */
[----:B------:R-:W-:Y:S01]  /*8830*/  IMAD.X R7, R25, 0x1, R193, P1 ;  /* 0x0000000119077824 */ /* 0x000fe200008e06c1 */
[----:B------:R-:W-:Y:S01]  /*8840*/  IADD3 R10, P1, R5, R3, RZ ;  /* 0x00000003050a7210 */ /* 0x000fe20007f3e0ff */
[----:B------:R-:W-:Y:S04]  /*8850*/  STL [R1+0x328], R3 ;  /* 0x0003280301007387 */ /* 0x000fe80000100800 */
[----:B------:R-:W-:Y:S01]  /*8860*/  IMAD.X R11, R25, 0x1, R4, P1 ;  /* 0x00000001190b7824 */ /* 0x000fe200008e0604 */
[----:B------:R0:W-:Y:S04]  /*8870*/  STL [R1+0x324], R4 ;  /* 0x0003240401007387 */ /* 0x0001e80000100800 */
[----:B0-----:R-:W3:Y:S01]  /*8880*/  LDL.LU R4, [R1+0x2b8] ;  /* 0x0002b80001047983 */ /* 0x001ee20000300800 */
[----:B--2---:R-:W-:-:S02]  /*8890*/  IADD3 R8, P1, R5, R8, RZ ;  /* 0x0000000805087210 */ /* 0x004fc40007f3e0ff */
[----:B------:R-:W-:-:S03]  /*88a0*/  PRMT R169, RZ, 0x7610, R169 ;  /* 0x00007610ffa97816 */ /* 0x000fc600000000a9 */
[----:B------:R-:W-:Y:S02]  /*88b0*/  IMAD.X R9, R25, 0x1, R28, P1 ;  /* 0x0000000119097824 */ /* 0x000fe400008e061c */
[----:B------:R-:W2:Y:S04]  /*88c0*/  LDL R28, [R1+0x29c] ;  /* 0x00029c00011c7983 */ /* 0x000ea80000100800 */
[----:B------:R-:W4:Y:S04]  /*88d0*/  LDL.LU R3, [R1+0x2a8] ;  /* 0x0002a80001037983 */ /* 0x000f280000300800 */
[----:B------:R0:W2:Y:S01]  /*88e0*/  @!P0 LDG.E.U8 R169, desc[UR12][R6.64] ;  /* 0x0000000c06a98981 */ /* 0x0000a2000c1e1100 */
[----:B------:R-:W-:-:S03]  /*88f0*/  PRMT R165, RZ, 0x7610, R165 ;  /* 0x00007610ffa57816 */ /* 0x000fc600000000a5 */
[----:B------:R1:W-:Y:S01]  /*8900*/  STL [R1+0x32c], R14 ;  /* 0x00032c0e01007387 */ /* 0x0003e20000100800 */
[----:B0-----:R-:W-:-:S05]  /*8910*/  IADD3 R6, P1, R5, R29, RZ ;  /* 0x0000001d05067210 */ /* 0x001fca0007f3e0ff */
[----:B------:R-:W-:Y:S02]  /*8920*/  IMAD.X R7, R25, 0x1, R14, P1 ;  /* 0x0000000119077824 */ /* 0x000fe400008e060e */
[----:B-1----:R-:W2:Y:S04]  /*8930*/  LDL.LU R14, [R1+0x298] ;  /* 0x00029800010e7983 */ /* 0x002ea80000300800 */
[----:B------:R0:W2:Y:S01]  /*8940*/  @!P0 LDG.E.U8 R165, desc[UR12][R6.64] ;  /* 0x0000000c06a58981 */ /* 0x0000a2000c1e1100 */
[----:B------:R-:W-:Y:S02]  /*8950*/  PRMT R164, RZ, 0x7610, R164 ;  /* 0x00007610ffa47816 */ /* 0x000fe400000000a4 */
[----:B0-----:R-:W-:Y:S02]  /*8960*/  IADD3 R6, P1, R5, R27, RZ ;  /* 0x0000001b05067210 */ /* 0x001fe40007f3e0ff */
[----:B------:R-:W2:Y:S03]  /*8970*/  LDL R27, [R1+0x28c] ;  /* 0x00028c00011b7983 */ /* 0x000ea60000100800 */
[----:B------:R-:W-:Y:S01]  /*8980*/  IMAD.X R7, R25, 0x1, R2, P1 ;  /* 0x0000000119077824 */ /* 0x000fe200008e0602 */
[----:B------:R0:W-:Y:S04]  /*8990*/  STL [R1+0x330], R2 ;  /* 0x0003300201007387 */ /* 0x0001e80000100800 */
[----:B------:R1:W2:Y:S04]  /*89a0*/  @!P0 LDG.E.U8 R164, desc[UR12][R6.64] ;  /* 0x0000000c06a48981 */ /* 0x0002a8000c1e1100 */
[----:B0-----:R-:W2:Y:S01]  /*89b0*/  LDL.LU R2, [R1+0x288] ;  /* 0x0002880001027983 */ /* 0x001ea20000300800 */
[----:B-1----:R-:W-:-:S03]  /*89c0*/  IADD3 R6, P1, R5, R26, RZ ;  /* 0x0000001a05067210 */ /* 0x002fc60007f3e0ff */
[----:B------:R-:W2:Y:S02]  /*89d0*/  LDL R26, [R1+0x27c] ;  /* 0x00027c00011a7983 */ /* 0x000ea40000100800 */
[----:B---3--:R-:W-:Y:S02]  /*89e0*/  IMAD.X R7, R25, 0x1, R4, P1 ;  /* 0x0000000119077824 */ /* 0x008fe400008e0604 */
[----:B------:R0:W-:Y:S04]  /*89f0*/  STL [R1+0x334], R4 ;  /* 0x0003340401007387 */ /* 0x0001e80000100800 */
[----:B0-----:R-:W3:Y:S01]  /*8a00*/  LDL.LU R4, [R1+0x278] ;  /* 0x0002780001047983 */ /* 0x001ee20000300800 */
[----:B------:R-:W-:-:S03]  /*8a10*/  PRMT R163, RZ, 0x7610, R163 ;  /* 0x00007610ffa37816 */ /* 0x000fc600000000a3 */
[----:B------:R-:W3:Y:S04]  /*8a20*/  LDL R30, [R1+0x26c] ;  /* 0x00026c00011e7983 */ /* 0x000ee80000100800 */
[----:B------:R0:W3:Y:S01]  /*8a30*/  @!P0 LDG.E.U8 R163, desc[UR12][R6.64] ;  /* 0x0000000c06a38981 */ /* 0x0000e2000c1e1100 */
[----:B------:R-:W-:-:S03]  /*8a40*/  PRMT R162, RZ, 0x7610, R162 ;  /* 0x00007610ffa27816 */ /* 0x000fc600000000a2 */
[----:B----4-:R1:W-:Y:S01]  /*8a50*/  STL [R1+0x338], R3 ;  /* 0x0003380301007387 */ /* 0x0103e20000100800 */
[----:B0-----:R-:W-:-:S05]  /*8a60*/  IADD3 R6, P1, R5, R24, RZ ;  /* 0x0000001805067210 */ /* 0x001fca0007f3e0ff */
[----:B------:R-:W-:Y:S02]  /*8a70*/  IMAD.X R7, R25, 0x1, R3, P1 ;  /* 0x0000000119077824 */ /* 0x000fe400008e0603 */
[----:B-1----:R-:W4:Y:S04]  /*8a80*/  LDL.LU R3, [R1+0x268] ;  /* 0x0002680001037983 */ /* 0x002f280000300800 */
[----:B------:R2:W4:Y:S01]  /*8a90*/  @!P0 LDG.E.U8 R162, desc[UR12][R6.64] ;  /* 0x0000000c06a28981 */ /* 0x000522000c1e1100 */
[----:B------:R-:W-:-:S03]  /*8aa0*/  PRMT R161, RZ, 0x7610, R161 ;  /* 0x00007610ffa17816 */ /* 0x000fc600000000a1 */
[----:B------:R-:W4:Y:S01]  /*8ab0*/  LDL R29, [R1+0x25c] ;  /* 0x00025c00011d7983 */ /* 0x000f220000100800 */
[----:B--2---:R-:W-:-:S03]  /*8ac0*/  IADD3 R6, P1, R5, R28, RZ ;  /* 0x0000001c05067210 */ /* 0x004fc60007f3e0ff */
[----:B------:R-:W2:Y:S02]  /*8ad0*/  LDL R28, [R1+0x24c] ;  /* 0x00024c00011c7983 */ /* 0x000ea40000100800 */
[----:B------:R-:W-:Y:S02]  /*8ae0*/  IMAD.X R7, R25, 0x1, R14, P1 ;  /* 0x0000000119077824 */ /* 0x000fe400008e060e */
[----:B------:R0:W-:Y:S04]  /*8af0*/  STL [R1+0x33c], R14 ;  /* 0x00033c0e01007387 */ /* 0x0001e80000100800 */
[----:B------:R1:W2:Y:S04]  /*8b00*/  @!P0 LDG.E.U8 R161, desc[UR12][R6.64] ;  /* 0x0000000c06a18981 */ /* 0x0002a8000c1e1100 */
[----:B0-----:R-:W2:Y:S01]  /*8b10*/  LDL.LU R14, [R1+0x258] ;  /* 0x00025800010e7983 */ /* 0x001ea20000300800 */
[----:B-1----:R-:W-:-:S03]  /*8b20*/  IADD3 R6, P1, R5, R27, RZ ;  /* 0x0000001b05067210 */ /* 0x002fc60007f3e0ff */
[----:B------:R-:W2:Y:S01]  /*8b30*/  LDL R27, [R1+0x23c] ;  /* 0x00023c00011b7983 */ /* 0x000ea20000100800 */
[----:B------:R-:W-:Y:S01]  /*8b40*/  PRMT R160, RZ, 0x7610, R160 ;  /* 0x00007610ffa07816 */ /* 0x000fe200000000a0 */
[----:B------:R-:W-:Y:S02]  /*8b50*/  IMAD.X R7, R25, 0x1, R2, P1 ;  /* 0x0000000119077824 */ /* 0x000fe400008e0602 */
        /* <DEDUP_REMOVED lines=8> */
[----:B------:R-:W-:Y:S02]  /*8be0*/  PRMT R159, RZ, 0x7610, R159 ;  /* 0x00007610ff9f7816 */ /* 0x000fe4000000009f */
[----:B------:R-:W-:-:S04]  /*8bf0*/  LOP3.LUT R24, R151, 0x7f, RZ, 0xc0, !PT ;  /* 0x0000007f97187812 */ /* 0x000fc800078ec0ff */
[----:B------:R0:W3:Y:S04]  /*8c00*/  @!P0 LDG.E.U8 R159, desc[UR12][R6.64] ;  /* 0x0000000c069f8981 */ /* 0x0000e8000c1e1100 */
[----:B------:R-:W-:Y:S01]  /*8c10*/  STS.U8 [R24+UR6], R156 ;  /* 0x0000009c18007988 */ /* 0x000fe20008000006 */
[----:B0-----:R-:W-:-:S03]  /*8c20*/  IADD3 R6, P1, R5, R30, RZ ;  /* 0x0000001e05067210 */ /* 0x001fc60007f3e0ff */
[----:B------:R0:W-:Y:S02]  /*8c30*/  STS.U8 [R24+UR6+0x100], R158 ;  /* 0x0001009e18007988 */ /* 0x0001e40008000006 */
[----:B----4-:R-:W-:Y:S01]  /*8c40*/  IMAD.X R7, R25, 0x1, R3, P1 ;  /* 0x0000000119077824 */ /* 0x010fe200008e0603 */
[----:B0-----:R-:W-:-:S06]  /*8c50*/  PRMT R158, RZ, 0x7610, R158 ;  /* 0x00007610ff9e7816 */ /* 0x001fcc000000009e */
[----:B------:R0:W4:Y:S01]  /*8c60*/  @!P0 LDG.E.U8 R158, desc[UR12][R6.64] ;  /* 0x0000000c069e8981 */ /* 0x000122000c1e1100 */
[----:B------:R-:W-:Y:S02]  /*8c70*/  PRMT R157, RZ, 0x7610, R157 ;  /* 0x00007610ff9d7816 */ /* 0x000fe4000000009d */
[----:B0-----:R-:W-:-:S05]  /*8c80*/  IADD3 R6, P1, R5, R29, RZ ;  /* 0x0000001d05067210 */ /* 0x001fca0007f3e0ff */
[----:B--2---:R-:W-:-:S05]  /*8c90*/  IMAD.X R7, R25, 0x1, R14, P1 ;  /* 0x0000000119077824 */ /* 0x004fca00008e060e */
[----:B------:R0:W2:Y:S01]  /*8ca0*/  @!P0 LDG.E.U8 R157, desc[UR12][R6.64] ;  /* 0x0000000c069d8981 */ /* 0x0000a2000c1e1100 */
[----:B------:R-:W-:Y:S02]  /*8cb0*/  PRMT R156, RZ, 0x7610, R156 ;  /* 0x00007610ff9c7816 */ /* 0x000fe4000000009c */
[----:B0-----:R-:W-:Y:S01]  /*8cc0*/  IADD3 R6, P1, R5, R28, RZ ;  /* 0x0000001c05067210 */ /* 0x001fe20007f3e0ff */
[----:B------:R0:W-:Y:S04]  /*8cd0*/  STL [R1+0x348], R3 ;  /* 0x0003480301007387 */ /* 0x0001e80000100800 */
[----:B------:R-:W-:-:S05]  /*8ce0*/  IMAD.X R7, R25, 0x1, R2, P1 ;  /* 0x0000000119077824 */ /* 0x000fca00008e0602 */
[----:B------:R1:W2:Y:S04]  /*8cf0*/  @!P0 LDG.E.U8 R156, desc[UR12][R6.64] ;  /* 0x0000000c069c8981 */ /* 0x0002a8000c1e1100 */
[----:B0-----:R-:W4:Y:S04]  /*8d00*/  LDL.LU R3, [R1+0x228] ;  /* 0x0002280001037983 */ /* 0x001f280000300800 */
[----:B------:R0:W-:Y:S01]  /*8d10*/  STL [R1+0x34c], R14 ;  /* 0x00034c0e01007387 */ /* 0x0001e20000100800 */
[----:B-1----:R-:W-:-:S03]  /*8d20*/  IADD3 R6, P1, R5, R27, RZ ;  /* 0x0000001b05067210 */ /* 0x002fc60007f3e0ff */
[----:B0-----:R-:W2:Y:S04]  /*8d30*/  LDL.LU R14, [R1+0x218] ;  /* 0x00021800010e7983 */ /* 0x001ea80000300800 */
[----:B------:R0:W-:Y:S04]  /*8d40*/  STL [R1+0x350], R2 ;  /* 0x0003500201007387 */ /* 0x0001e80000100800 */
[----:B0-----:R-:W2:Y:S04]  /*8d50*/  LDL.LU R2, [R1+0x208] ;  /* 0x0002080001027983 */ /* 0x001ea80000300800 */
[----:B------:R-:W2:Y:S01]  /*8d60*/  LDL.LU R249, [R1+0x20c] ;  /* 0x00020c0001f97983 */ /* 0x000ea20000300800 */
[----:B---3--:R-:W-:-:S03]  /*8d70*/  IMAD.X R7, R25, 0x1, R4, P1 ;  /* 0x0000000119077824 */ /* 0x008fc600008e0604 */
[----:B------:R0:W-:Y:S04]  /*8d80*/  STL [R1+0x354], R4 ;  /* 0x0003540401007387 */ /* 0x0001e80000100800 */
[----:B0-----:R-:W3:Y:S01]  /*8d90*/  LDL.LU R4, [R1+0x21c] ;  /* 0x00021c0001047983 */ /* 0x001ee20000300800 */
[----:B------:R-:W-:-:S06]  /*8da0*/  PRMT R155, RZ, 0x7610, R155 ;  /* 0x00007610ff9b7816 */ /* 0x000fcc000000009b */
[----:B------:R0:W2:Y:S01]  /*8db0*/  @!P0 LDG.E.U8 R155, desc[UR12][R6.64] ;  /* 0x0000000c069b8981 */ /* 0x0000a2000c1e1100 */
[----:B------:R-:W-:Y:S02]  /*8dc0*/  PRMT R154, RZ, 0x7610, R154 ;  /* 0x00007610ff9a7816 */ /* 0x000fe4000000009a */
[----:B0-----:R-:W-:Y:S02]  /*8dd0*/  IADD3 R6, P1, R5, R26, RZ ;  /* 0x0000001a05067210 */ /* 0x001fe40007f3e0ff */
[----:B------:R-:W-:Y:S02]  /*8de0*/  PRMT R153, RZ, 0x7610, R153 ;  /* 0x00007610ff997816 */ /* 0x000fe40000000099 */
[----:B------:R-:W-:Y:S01]  /*8df0*/  PRMT R152, RZ, 0x7610, R152 ;  /* 0x00007610ff987816 */ /* 0x000fe20000000098 */
[----:B------:R-:W-:Y:S01]  /*8e00*/  STS.U8 [R24+UR6+0x200], R17 ;  /* 0x0002001118007988 */ /* 0x000fe20008000006 */
[----:B------:R-:W-:-:S03]  /*8e10*/  PRMT R23, RZ, 0x7610, R23 ;  /* 0x00007610ff177816 */ /* 0x000fc60000000017 */
[----:B------:R-:W-:Y:S04]  /*8e20*/  STS.U8 [R24+UR6+0x300], R15 ;  /* 0x0003000f18007988 */ /* 0x000fe80008000006 */
[----:B------:R-:W-:Y:S01]  /*8e30*/  STS.U8 [R24+UR6+0x400], R16 ;  /* 0x0004001018007988 */ /* 0x000fe20008000006 */
[----:B----4-:R-:W-:-:S05]  /*8e40*/  IMAD.X R7, R25, 0x1, R3, P1 ;  /* 0x0000000119077824 */ /* 0x010fca00008e0603 */
[----:B------:R-:W4:Y:S04]  /*8e50*/  @!P0 LDG.E.U8 R154, desc[UR12][R6.64] ;  /* 0x0000000c069a8981 */ /* 0x000f28000c1e1100 */
[----:B------:R-:W-:Y:S04]  /*8e60*/  STS.U8 [R24+UR6+0x500], R18 ;  /* 0x0005001218007988 */ /* 0x000fe80008000006 */
[----:B------:R-:W-:Y:S04]  /*8e70*/  STS.U8 [R24+UR6+0x600], R12 ;  /* 0x0006000c18007988 */ /* 0x000fe80008000006 */
[----:B------:R-:W-:Y:S04]  /*8e80*/  STS.U8 [R24+UR6+0x700], R13 ;  /* 0x0007000d18007988 */ /* 0x000fe80008000006 */
[----:B------:R-:W-:Y:S04]  /*8e90*/  STS.U8 [R24+UR6+0x800], R19 ;  /* 0x0008001318007988 */ /* 0x000fe80008000006 */
[----:B------:R-:W-:Y:S04]  /*8ea0*/  STS.U8 [R24+UR6+0x900], R20 ;  /* 0x0009001418007988 */ /* 0x000fe80008000006 */
[----:B------:R-:W-:Y:S04]  /*8eb0*/  STS.U8 [R24+UR6+0xa00], R21 ;  /* 0x000a001518007988 */ /* 0x000fe80008000006 */
[----:B------:R0:W-:Y:S02]  /*8ec0*/  STS.U8 [R24+UR6+0xb00], R22 ;  /* 0x000b001618007988 */ /* 0x0001e40008000006 */
[----:B0-----:R-:W-:-:S02]  /*8ed0*/  PRMT R22, RZ, 0x7610, R22 ;  /* 0x00007610ff167816 */ /* 0x001fc40000000016 */
        /* <DEDUP_REMOVED lines=9> */
[----:B------:R-:W-:-:S06]  /*8f70*/  PRMT R167, RZ, 0x7610, R167 ;  /* 0x00007610ffa77816 */ /* 0x000fcc00000000a7 */
[----:B------:R0:W4:Y:S02]  /*8f80*/  @!P0 LDG.E.U8 R167, desc[UR12][R10.64] ;  /* 0x0000000c0aa78981 */ /* 0x000124000c1e1100 */
[----:B0-----:R-:W-:Y:S02]  /*8f90*/  PRMT R11, RZ, 0x7610, R11 ;  /* 0x00007610ff0b7816 */ /* 0x001fe4000000000b */
[----:B---3--:R-:W-:-:S05]  /*8fa0*/  IADD3 R6, P1, R5, R4, RZ ;  /* 0x0000000405067210 */ /* 0x008fca0007f3e0ff */
[----:B--2---:R-:W-:-:S05]  /*8fb0*/  IMAD.X R7, R25, 0x1, R14, P1 ;  /* 0x0000000119077824 */ /* 0x004fca00008e060e */
[----:B------:R0:W2:Y:S02]  /*8fc0*/  @!P0 LDG.E.U8 R153, desc[UR12][R6.64] ;  /* 0x0000000c06998981 */ /* 0x0000a4000c1e1100 */
[----:B0-----:R-:W-:-:S05]  /*8fd0*/  IADD3 R6, P1, R5, R249, RZ ;  /* 0x000000f905067210 */ /* 0x001fca0007f3e0ff */
[----:B------:R-:W-:-:S05]  /*8fe0*/  IMAD.X R7, R25, 0x1, R2, P1 ;  /* 0x0000000119077824 */ /* 0x000fca00008e0602 */
[----:B------:R0:W3:Y:S02]  /*8ff0*/  @!P0 LDG.E.U8 R152, desc[UR12][R6.64] ;  /* 0x0000000c06988981 */ /* 0x0000e4000c1e1100 */
        /* <DEDUP_REMOVED lines=35> */
[----:B------:R0:W3:Y:S01]  /*9230*/  @!P0 LDG.E.U8 R11, desc[UR12][R6.64] ;  /* 0x0000000c060b8981 */ /* 0x0000e2000c1e1100 */
[----:B------:R-:W-:Y:S02]  /*9240*/  PRMT R10, RZ, 0x7610, R10 ;  /* 0x00007610ff0a7816 */ /* 0x000fe4000000000a */
[----:B0-----:R-:W-:Y:S01]  /*9250*/  IADD3 R6, P1, R5, R204, RZ ;  /* 0x000000cc05067210 */ /* 0x001fe20007f3e0ff */
[----:B------:R-:W-:Y:S01]  /*9260*/  STS.U8 [R24+UR6+0xc00], R168 ;  /* 0x000c00a818007988 */ /* 0x000fe20008000006 */
[----:B------:R-:W-:-:S03]  /*9270*/  PRMT R166, RZ, 0x7610, R166 ;  /* 0x00007610ffa67816 */ /* 0x000fc600000000a6 */
[----:B------:R-:W-:Y:S01]  /*9280*/  IMAD.X R7, R25, 0x1, R203, P1 ;  /* 0x0000000119077824 */ /* 0x000fe200008e06cb */
[----:B------:R-:W-:Y:S04]  /*9290*/  STS.U8 [R24+UR6+0xd00], R170 ;  /* 0x000d00aa18007988 */ /* 0x000fe80008000006 */
[----:B------:R-:W-:Y:S04]  /*92a0*/  STS.U8 [R24+UR6+0xe00], R171 ;  /* 0x000e00ab18007988 */ /* 0x000fe80008000006 */
[----:B------:R0:W3:Y:S04]  /*92b0*/  @!P0 LDG.E.U8 R10, desc[UR12][R6.64] ;  /* 0x0000000c060a8981 */ /* 0x0000e8000c1e1100 */
[----:B------:R-:W-:Y:S04]  /*92c0*/  STS.U8 [R24+UR6+0xf00], R173 ;  /* 0x000f00ad18007988 */ /* 0x000fe80008000006 */
[----:B------:R-:W-:Y:S01]  /*92d0*/  STS.U8 [R24+UR6+0x1000], R174 ;  /* 0x001000ae18007988 */ /* 0x000fe20008000006 */
[----:B0-----:R-:W-:-:S03]  /*92e0*/  IADD3 R6, P1, R5, R200, RZ ;  /* 0x000000c805067210 */ /* 0x001fc60007f3e0ff */
[----:B------:R-:W-:Y:S04]  /*92f0*/  STS.U8 [R24+UR6+0x1100], R176 ;  /* 0x001100b018007988 */ /* 0x000fe80008000006 */
[----:B------:R0:W2:Y:S01]  /*9300*/  @!P0 LDG.E.U8 R166, desc[UR12][R8.64] ;  /* 0x0000000c08a68981 */ /* 0x0000a2000c1e1100 */
[----:B------:R-:W-:-:S03]  /*9310*/  IMAD.X R7, R25, 0x1, R199, P1 ;  /* 0x0000000119077824 */ /* 0x000fc600008e06c7 */
[----:B------:R-:W-:Y:S04]  /*9320*/  STS.U8 [R24+UR6+0x1200], R177 ;  /* 0x001200b118007988 */ /* 0x000fe80008000006 */
[----:B------:R-:W-:Y:S01]  /*9330*/  STS.U8 [R24+UR6+0x1300], R179 ;  /* 0x001300b318007988 */ /* 0x000fe20008000006 */
[----:B0-----:R-:W-:-:S03]  /*9340*/  PRMT R9, RZ, 0x7610, R9 ;  /* 0x00007610ff097816 */ /* 0x001fc60000000009 */
[----:B------:R-:W-:Y:S04]  /*9350*/  STS.U8 [R24+UR6+0x1400], R180 ;  /* 0x001400b418007988 */ /* 0x000fe80008000006 */
[----:B------:R-:W-:Y:S04]  /*9360*/  STS.U8 [R24+UR6+0x1500], R182 ;  /* 0x001500b618007988 */ /* 0x000fe80008000006 */
[----:B------:R-:W-:Y:S04]  /*9370*/  STS.U8 [R24+UR6+0x1600], R183 ;  /* 0x001600b718007988 */ /* 0x000fe80008000006 */
[----:B------:R-:W-:Y:S04]  /*9380*/  STS.U8 [R24+UR6+0x1700], R185 ;  /* 0x001700b918007988 */ /* 0x000fe80008000006 */
[----:B------:R-:W-:Y:S04]  /*9390*/  STS.U8 [R24+UR6+0x1800], R186 ;  /* 0x001800ba18007988 */ /* 0x000fe80008000006 */
[----:B------:R0:W3:Y:S04]  /*93a0*/  @!P0 LDG.E.U8 R9, desc[UR12][R6.64] ;  /* 0x0000000c06098981 */ /* 0x0000e8000c1e1100 */
[----:B------:R-:W-:Y:S04]  /*93b0*/  STS.U8 [R24+UR6+0x1900], R187 ;  /* 0x001900bb18007988 */ /* 0x000fe80008000006 */
[----:B------:R-:W-:Y:S01]  /*93c0*/  STS.U8 [R24+UR6+0x1a00], R184 ;  /* 0x001a00b818007988 */ /* 0x000fe20008000006 */
[----:B0-----:R-:W-:-:S03]  /*93d0*/  IADD3 R6, P1, R5, R196, RZ ;  /* 0x000000c405067210 */ /* 0x001fc60007f3e0ff */
[----:B------:R-:W-:Y:S04]  /*93e0*/  STS.U8 [R24+UR6+0x1b00], R181 ;  /* 0x001b00b518007988 */ /* 0x000fe80008000006 */
[----:B------:R-:W-:Y:S01]  /*93f0*/  STS.U8 [R24+UR6+0x1c00], R178 ;  /* 0x001c00b218007988 */ /* 0x000fe20008000006 */
[----:B------:R-:W-:-:S03]  /*9400*/  IMAD.X R7, R25, 0x1, R195, P1 ;  /* 0x0000000119077824 */ /* 0x000fc600008e06c3 */
[----:B------:R-:W-:Y:S04]  /*9410*/  STS.U8 [R24+UR6+0x1d00], R175 ;  /* 0x001d00af18007988 */ /* 0x000fe80008000006 */
[----:B------:R-:W-:Y:S04]  /*9420*/  STS.U8 [R24+UR6+0x1e00], R172 ;  /* 0x001e00ac18007988 */ /* 0x000fe80008000006 */
[----:B------:R0:W-:Y:S01]  /*9430*/  STS.U8 [R24+UR6+0x1f00], R169 ;  /* 0x001f00a918007988 */ /* 0x0001e20008000006 */
[----:B------:R-:W-:-:S06]  /*9440*/  PRMT R8, RZ, 0x7610, R8 ;  /* 0x00007610ff087816 */ /* 0x000fcc0000000008 */
[----:B------:R-:W3:Y:S04]  /*9450*/  @!P0 LDG.E.U8 R8, desc[UR12][R6.64] ;  /* 0x0000000c06088981 */ /* 0x000ee8000c1e1100 */
[----:B0-----:R-:W3:Y:S04]  /*9460*/  LDL.LU.64 R24, [R1] ;  /* 0x0000000001187983 */ /* 0x001ee80000300a00 */
[----:B------:R-:W3:Y:S04]  /*9470*/  LDL.LU.64 R26, [R1+0x8] ;  /* 0x00000800011a7983 */ /* 0x000ee80000300a00 */
        /* <DEDUP_REMOVED lines=62> */
[----:B------:R-:W-:Y:S04]  /*9860*/  STS.U8 [R189+UR6+0x1f80], R188 ;  /* 0x001f80bcbd007988 */ /* 0x000fe80008000006 */
[----:B----4-:R-:W-:Y:S04]  /*9870*/  STS.U8 [R189+UR6+0x80], R167 ;  /* 0x000080a7bd007988 */ /* 0x010fe80008000006 */
[----:B--2---:R-:W-:Y:S04]  /*9880*/  STS.U8 [R189+UR6+0x180], R166 ;  /* 0x000180a6bd007988 */ /* 0x004fe80008000006 */
[----:B------:R-:W-:Y:S04]  /*9890*/  STS.U8 [R189+UR6+0x280], R165 ;  /* 0x000280a5bd007988 */ /* 0x000fe80008000006 */
        /* <DEDUP_REMOVED lines=12> */
[----:B---3--:R-:W-:Y:S04]  /*9960*/  STS.U8 [R189+UR6+0xf80], R152 ;  /* 0x000f8098bd007988 */ /* 0x008fe80008000006 */
        /* <DEDUP_REMOVED lines=14> */
[----:B------:R-:W-:Y:S01]  /*9a50*/  STS.U8 [R189+UR6+0x1e80], R8 ;  /* 0x001e8008bd007988 */ /* 0x000fe20008000006 */
[----:B------:R0:W-:Y:S06]  /*9a60*/  MEMBAR.ALL.CTA ;  /* 0x0000000000007992 */ /* 0x0001ec0000008000 */
[----:B0-----:R-:W0:Y:S02]  /*9a70*/  FENCE.VIEW.ASYNC.S ;  /* 0x00000000000073c6 */ /* 0x001e240000000000 */
[----:B0-----:R-:W-:Y:S06]  /*9a80*/  BAR.SYNC.DEFER_BLOCKING 0x0 ;  /* 0x0000000000007b1d */ /* 0x001fec0000010000 */
[----:B------:R-:W-:Y:S01]  /*9a90*/  UMOV UR16, UR4 ;  /* 0x0000000400107c82 */ /* 0x000fe20008000000 */
[----:B------:R-:W-:Y:S01]  /*9aa0*/  UMOV UR17, 0xc0000010 ;  /* 0xc000001000117882 */ /* 0x000fe20000000000 */
[----:B------:R-:W-:-:S06]  /*9ab0*/  WARPGROUP.ARRIVE ;  /* 0x00000000000079c5 */ /* 0x000fcc0000000000 */
[----:B------:R-:W-:Y:S03]  /*9ac0*/  QGMMA.64x256x32.F32.E4M3.E4M3 R24, gdesc[UR16], R24, gsb0 ;  /* 0x03e00000101879f3 */ /* 0x000fe60008000818 */
[----:B------:R-:W-:Y:S02]  /*9ad0*/  WARPGROUP.DEPBAR.LE gsb0, 0x0 ;  /* 0x00008000000079c5 */ /* 0x000fe40000010000 */
[----:B------:R-:W-:Y:S04]  /*9ae0*/  STL.64 [R1], R24 ;  /* 0x0000001801007387 */ /* 0x000fe80000100a00 */
        /* <DEDUP_REMOVED lines=62> */
[----:B------:R0:W-:Y:S04]  /*9ed0*/  STL.64 [R1+0x1f8], R150 ;  /* 0x0001f89601007387 */ /* 0x0001e80000100a00 */
[----:B0-----:R-:W2:Y:S04]  /*9ee0*/  LDL.LU.64 R150, [R1+0x560] ;  /* 0x0005600001967983 */ /* 0x001ea80000300a00 */
[----:B------:R-:W2:Y:S04]  /*9ef0*/  LDL.LU.64 R148, [R1+0x558] ;  /* 0x0005580001947983 */ /* 0x000ea80000300a00 */
        /* <DEDUP_REMOVED lines=62> */
[----:B------:R-:W3:Y:S01]  /*a2e0*/  LDL.LU R168, [R1+0x204] ;  /* 0x0002040001a87983 */ /* 0x000ee20000300800 */
[----:B------:R-:W-:-:S02]  /*a2f0*/  IADD3 R198, P1, R198, UR14, RZ ;  /* 0x0000000ec6c67c10 */ /* 0x000fc4000ff3e0ff */
[----:B------:R-:W-:Y:S01]  /*a300*/  IADD3 R200, P2, R200, UR14, RZ ;  /* 0x0000000ec8c87c10 */ /* 0x000fe2000ff5e0ff */
[----:B------:R-:W4:Y:S01]  /*a310*/  LDL.LU R180, [R1+0x214] ;  /* 0x0002140001b47983 */ /* 0x000f220000300800 */
[----:B------:R-:W-:Y:S02]  /*a320*/  IADD3.X R197, R197, UR15, RZ, P1, !PT ;  /* 0x0000000fc5c57c10 */ /* 0x000fe40008ffe4ff */
[----:B------:R-:W-:Y:S01]  /*a330*/  IADD3 R212, P1, R212, UR14, RZ ;  /* 0x0000000ed4d47c10 */ /* 0x000fe2000ff3e0ff */
[----:B------:R-:W2:Y:S01]  /*a340*/  LDL.LU R179, [R1+0x224] ;  /* 0x0002240001b37983 */ /* 0x000ea20000300800 */
[----:B------:R-:W-:Y:S02]  /*a350*/  IADD3.X R199, R199, UR15, RZ, P2, !PT ;  /* 0x0000000fc7c77c10 */ /* 0x000fe400097fe4ff */
[----:B------:R-:W-:Y:S01]  /*a360*/  IADD3 R214, P2, R214, UR14, RZ ;  /* 0x0000000ed6d67c10 */ /* 0x000fe2000ff5e0ff */
[----:B------:R-:W2:Y:S01]  /*a370*/  LDL.LU R187, [R1+0x22c] ;  /* 0x00022c0001bb7983 */ /* 0x000ea20000300800 */
[----:B------:R-:W-:-:S02]  /*a380*/  IADD3.X R211, R211, UR15, RZ, P1, !PT ;  /* 0x0000000fd3d37c10 */ /* 0x000fc40008ffe4ff */
[----:B------:R-:W-:Y:S01]  /*a390*/  IADD3 R226, P1, R226, UR14, RZ ;  /* 0x0000000ee2e27c10 */ /* 0x000fe2000ff3e0ff */
[----:B------:R-:W2:Y:S01]  /*a3a0*/  LDL.LU R6, [R1+0x234] ;  /* 0x0002340001067983 */ /* 0x000ea20000300800 */
        /* <DEDUP_REMOVED lines=10> */
[----:B------:R-:W-:Y:S01]  /*a450*/  IADD3.X R241, R241, UR15, RZ, P2, !PT ;  /* 0x0000000ff1f17c10 */ /* 0x000fe200097fe4ff */
[----:B------:R-:W2:Y:S01]  /*a460*/  LDL.LU R185, [R1+0x210] ;  /* 0x0002100001b97983 */ /* 0x000ea20000300800 */
[----:B------:R-:W-:-:S03]  /*a470*/  IADD3 R249, P2, R249, UR14, RZ ;  /* 0x0000000ef9f97c10 */ /* 0x000fc6000ff5e0ff */
[----:B------:R-:W2:Y:S04]  /*a480*/  LDL.LU R176, [R1+0x24c] ;  /* 0x00024c0001b07983 */ /* 0x000ea80000300800 */
[----:B------:R-:W2:Y:S04]  /*a490*/  LDL.LU R183, [R1+0x254] ;  /* 0x0002540001b77983 */ /* 0x000ea80000300800 */
[----:B------:R-:W2:Y:S04]  /*a4a0*/  LDL.LU R173, [R1+0x220] ;  /* 0x0002200001ad7983 */ /* 0x000ea80000300800 */
[----:B------:R-:W2:Y:S04]  /*a4b0*/  LDL.LU R174, [R1+0x25c] ;  /* 0x00025c0001ae7983 */ /* 0x000ea80000300800 */
[----:B------:R-:W2:Y:S01]  /*a4c0*/  LDL.LU R171, [R1+0x264] ;  /* 0x0002640001ab7983 */ /* 0x000ea20000300800 */
[----:B---3--:R-:W-:-:S05]  /*a4d0*/  IADD3 R168, P1, R168, UR14, RZ ;  /* 0x0000000ea8a87c10 */ /* 0x008fca000ff3e0ff */
[----:B------:R-:W-:Y:S04]  /*a4e0*/  STL [R1+0x204], R168 ;  /* 0x000204a801007387 */ /* 0x000fe80000100800 */
[----:B------:R0:W-:Y:S04]  /*a4f0*/  STL [R1+0x20c], R249 ;  /* 0x00020cf901007387 */ /* 0x0001e80000100800 */
[----:B0-----:R-:W3:Y:S01]  /*a500*/  LDL.LU R249, [R1+0x358] ;  /* 0x0003580001f97983 */ /* 0x001ee20000300800 */
[----:B------:R-:W-:Y:S02]  /*a510*/  IADD3 R204, P4, R204, UR14, RZ ;  /* 0x0000000ecccc7c10 */ /* 0x000fe4000ff9e0ff */
[----:B------:R-:W-:Y:S01]  /*a520*/  IADD3 R202, P3, R202, UR14, RZ ;  /* 0x0000000ecaca7c10 */ /* 0x000fe2000ff7e0ff */
[----:B------:R-:W3:Y:S01]  /*a530*/  LDL.LU R170, [R1+0x230] ;  /* 0x0002300001aa7983 */ /* 0x000ee20000300800 */
[----:B------:R-:W-:-:S02]  /*a540*/  IADD3 R192, P5, R192, UR14, RZ ;  /* 0x0000000ec0c07c10 */ /* 0x000fc4000ffbe0ff */
[----:B------:R-:W-:Y:S01]  /*a550*/  IADD3.X R203, R203, UR15, RZ, P4, !PT ;  /* 0x0000000fcbcb7c10 */ /* 0x000fe2000a7fe4ff */
[----:B------:R-:W3:Y:S01]  /*a560*/  LDL.LU R168, [R1+0x26c] ;  /* 0x00026c0001a87983 */ /* 0x000ee20000300800 */
[----:B------:R-:W-:Y:S02]  /*a570*/  IADD3 R194, P6, R194, UR14, RZ ;  /* 0x0000000ec2c27c10 */ /* 0x000fe4000ffde0ff */
[----:B------:R-:W-:Y:S02]  /*a580*/  IADD3.X R201, R201, UR15, RZ, P3, !PT ;  /* 0x0000000fc9c97c10 */ /* 0x000fe40009ffe4ff */
[----:B------:R-:W-:Y:S02]  /*a590*/  IADD3 R218, P4, R218, UR14, RZ ;  /* 0x0000000edada7c10 */ /* 0x000fe4000ff9e0ff */
[----:B------:R-:W-:Y:S02]  /*a5a0*/  IADD3 R196, P0, R196, UR14, RZ ;  /* 0x0000000ec4c47c10 */ /* 0x000fe4000ff1e0ff */
[----:B------:R-:W-:-:S02]  /*a5b0*/  IADD3 R216, P3, R216, UR14, RZ ;  /* 0x0000000ed8d87c10 */ /* 0x000fc4000ff7e0ff */
[----:B------:R-:W-:Y:S02]  /*a5c0*/  IADD3.X R191, R191, UR15, RZ, P5, !PT ;  /* 0x0000000fbfbf7c10 */ /* 0x000fe4000affe4ff */
[----:B------:R-:W-:Y:S02]  /*a5d0*/  IADD3 R206, P5, R206, UR14, RZ ;  /* 0x0000000ecece7c10 */ /* 0x000fe4000ffbe0ff */
[----:B------:R-:W-:Y:S02]  /*a5e0*/  IADD3.X R193, R193, UR15, RZ, P6, !PT ;  /* 0x0000000fc1c17c10 */ /* 0x000fe4000b7fe4ff */
[----:B------:R-:W-:Y:S02]  /*a5f0*/  IADD3.X R217, R217, UR15, RZ, P4, !PT ;  /* 0x0000000fd9d97c10 */ /* 0x000fe4000a7fe4ff */
[----:B------:R-:W-:Y:S02]  /*a600*/  IADD3 R208, P6, R208, UR14, RZ ;  /* 0x0000000ed0d07c10 */ /* 0x000fe4000ffde0ff */
[----:B------:R-:W-:-:S02]  /*a610*/  IADD3.X R195, R195, UR15, RZ, P0, !PT ;  /* 0x0000000fc3c37c10 */ /* 0x000fc400087fe4ff */
[----:B------:R-:W-:Y:S02]  /*a620*/  IADD3.X R215, R215, UR15, RZ, P3, !PT ;  /* 0x0000000fd7d77c10 */ /* 0x000fe40009ffe4ff */
[----:B------:R-:W-:Y:S02]  /*a630*/  IADD3 R232, P4, R232, UR14, RZ ;  /* 0x0000000ee8e87c10 */ /* 0x000fe4000ff9e0ff */
[----:B------:R-:W-:Y:S02]  /*a640*/  IADD3 R210, P0, R210, UR14, RZ ;  /* 0x0000000ed2d27c10 */ /* 0x000fe4000ff1e0ff */
[----:B------:R-:W-:Y:S02]  /*a650*/  IADD3 R230, P3, R230, UR14, RZ ;  /* 0x0000000ee6e67c10 */ /* 0x000fe4000ff7e0ff */
[----:B------:R-:W-:Y:S02]  /*a660*/  IADD3.X R205, R205, UR15, RZ, P5, !PT ;  /* 0x0000000fcdcd7c10 */ /* 0x000fe4000affe4ff */
[----:B------:R-:W-:-:S02]  /*a670*/  IADD3 R220, P5, R220, UR14, RZ ;  /* 0x0000000edcdc7c10 */ /* 0x000fc4000ffbe0ff */
[----:B------:R-:W-:Y:S02]  /*a680*/  IADD3.X R207, R207, UR15, RZ, P6, !PT ;  /* 0x0000000fcfcf7c10 */ /* 0x000fe4000b7fe4ff */
[----:B------:R-:W-:Y:S02]  /*a690*/  IADD3.X R231, R231, UR15, RZ, P4, !PT ;  /* 0x0000000fe7e77c10 */ /* 0x000fe4000a7fe4ff */
[----:B------:R-:W-:Y:S02]  /*a6a0*/  IADD3 R222, P6, R222, UR14, RZ ;  /* 0x0000000edede7c10 */ /* 0x000fe4000ffde0ff */
[----:B------:R-:W-:Y:S02]  /*a6b0*/  IADD3.X R209, R209, UR15, RZ, P0, !PT ;  /* 0x0000000fd1d17c10 */ /* 0x000fe400087fe4ff */
[----:B------:R-:W-:Y:S02]  /*a6c0*/  IADD3.X R229, R229, UR15, RZ, P3, !PT ;  /* 0x0000000fe5e57c10 */ /* 0x000fe40009ffe4ff */
[----:B------:R-:W-:-:S02]  /*a6d0*/  IADD3 R246, P4, R246, UR14, RZ ;  /* 0x0000000ef6f67c10 */ /* 0x000fc4000ff9e0ff */
[----:B------:R-:W-:Y:S02]  /*a6e0*/  IADD3 R224, P0, R224, UR14, RZ ;  /* 0x0000000ee0e07c10 */ /* 0x000fe4000ff1e0ff */
[----:B------:R-:W-:Y:S02]  /*a6f0*/  IADD3 R244, P3, R244, UR14, RZ ;  /* 0x0000000ef4f47c10 */ /* 0x000fe4000ff7e0ff */
[----:B------:R-:W-:Y:S02]  /*a700*/  IADD3.X R219, R219, UR15, RZ, P5, !PT ;  /* 0x0000000fdbdb7c10 */ /* 0x000fe4000affe4ff */
[----:B------:R-:W-:Y:S02]  /*a710*/  IADD3 R234, P5, R234, UR14, RZ ;  /* 0x0000000eeaea7c10 */ /* 0x000fe4000ffbe0ff */
[----:B------:R-:W-:Y:S02]  /*a720*/  IADD3.X R221, R221, UR15, RZ, P6, !PT ;  /* 0x0000000fdddd7c10 */ /* 0x000fe4000b7fe4ff */
[----:B------:R-:W-:-:S02]  /*a730*/  IADD3.X R245, R245, UR15, RZ, P4, !PT ;  /* 0x0000000ff5f57c10 */ /* 0x000fc4000a7fe4ff */
[----:B------:R-:W-:Y:S02]  /*a740*/  IADD3 R236, P6, R236, UR14, RZ ;  /* 0x0000000eecec7c10 */ /* 0x000fe4000ffde0ff */
[----:B------:R-:W-:Y:S02]  /*a750*/  IADD3.X R223, R223, UR15, RZ, P0, !PT ;  /* 0x0000000fdfdf7c10 */ /* 0x000fe400087fe4ff */
[----:B------:R-:W-:Y:S02]  /*a760*/  IADD3.X R243, R243, UR15, RZ, P3, !PT ;  /* 0x0000000ff3f37c10 */ /* 0x000fe40009ffe4ff */
[----:B------:R-:W-:Y:S02]  /*a770*/  IADD3 R4, P4, R4, UR14, RZ ;  /* 0x0000000e04047c10 */ /* 0x000fe4000ff9e0ff */
[----:B------:R-:W-:Y:S02]  /*a780*/  IADD3 R238, P0, R238, UR14, RZ ;  /* 0x0000000eeeee7c10 */ /* 0x000fe4000ff1e0ff */
[----:B----4-:R-:W-:-:S02]  /*a790*/  IADD3 R180, P3, R180, UR14, RZ ;  /* 0x0000000eb4b47c10 */ /* 0x010fc4000ff7e0ff */
[----:B------:R-:W-:Y:S02]  /*a7a0*/  IADD3.X R233, R233, UR15, RZ, P5, !PT ;  /* 0x0000000fe9e97c10 */ /* 0x000fe4000affe4ff */
[----:B------:R-:W-:Y:S01]  /*a7b0*/  IADD3 R248, P5, R248, UR14, RZ ;  /* 0x0000000ef8f87c10 */ /* 0x000fe2000ffbe0ff */
[----:B------:R0:W-:Y:S01]  /*a7c0*/  STL [R1+0x21c], R4 ;  /* 0x00021c0401007387 */ /* 0x0001e20000100800 */
[----:B------:R-:W-:Y:S02]  /*a7d0*/  IADD3.X R235, R235, UR15, RZ, P6, !PT ;  /* 0x0000000febeb7c10 */ /* 0x000fe4000b7fe4ff */
[----:B------:R-:W-:Y:S01]  /*a7e0*/  IADD3 R250, P6, R250, UR14, RZ ;  /* 0x0000000efafa7c10 */ /* 0x000fe2000ffde0ff */
[----:B------:R1:W-:Y:S01]  /*a7f0*/  STL [R1+0x214], R180 ;  /* 0x000214b401007387 */ /* 0x0003e20000100800 */
[----:B------:R-:W-:Y:S02]  /*a800*/  IADD3.X R237, R237, UR15, RZ, P0, !PT ;  /* 0x0000000feded7c10 */ /* 0x000fe400087fe4ff */
[----:B------:R-:W-:-:S02]  /*a810*/  IADD3 R252, P0, R252, UR14, RZ ;  /* 0x0000000efcfc7c10 */ /* 0x000fc4000ff1e0ff */
[----:B------:R-:W-:Y:S01]  /*a820*/  IADD3.X R247, R247, UR15, RZ, P5, !PT ;  /* 0x0000000ff7f77c10 */ /* 0x000fe2000affe4ff */
[----:B0-----:R-:W4:Y:S01]  /*a830*/  LDL.LU R4, [R1+0x354] ;  /* 0x0003540001047983 */ /* 0x001f220000300800 */
[----:B--2---:R-:W-:Y:S02]  /*a840*/  IADD3 R179, P5, R179, UR14, RZ ;  /* 0x0000000eb3b37c10 */ /* 0x004fe4000ffbe0ff */
[----:B------:R-:W-:Y:S01]  /*a850*/  IADD3.X R251, R251, UR15, RZ, P0, !PT ;  /* 0x0000000ffbfb7c10 */ /* 0x000fe200087fe4ff */
[----:B------:R-:W2:Y:S01]  /*a860*/  LDL.LU R182, [R1+0x274] ;  /* 0x0002740001b67983 */ /* 0x000ea20000300800 */
[----:B------:R-:W-:Y:S02]  /*a870*/  IADD3 R6, P0, R6, UR14, RZ ;  /* 0x0000000e06067c10 */ /* 0x000fe4000ff1e0ff */
[----:B------:R-:W-:Y:S01]  /*a880*/  IADD3.X R2, R2, UR15, RZ, P2, !PT ;  /* 0x0000000f02027c10 */ /* 0x000fe200097fe4ff */
[----:B-1----:R-:W2:Y:S01]  /*a890*/  LDL.LU R180, [R1+0x240] ;  /* 0x0002400001b47983 */ /* 0x002ea20000300800 */
[----:B------:R-:W-:-:S03]  /*a8a0*/  IADD3.X R7, R7, UR15, RZ, P1, !PT ;  /* 0x0000000f07077c10 */ /* 0x000fc60008ffe4ff */
[----:B------:R0:W-:Y:S01]  /*a8b0*/  STL [R1+0x224], R179 ;  /* 0x000224b301007387 */ /* 0x0001e20000100800 */
[----:B------:R-:W-:Y:S02]  /*a8c0*/  IADD3 R177, P1, R177, UR14, RZ ;  /* 0x0000000eb1b17c10 */ /* 0x000fe4000ff3e0ff */
[----:B------:R-:W-:Y:S01]  /*a8d0*/  IADD3.X R185, R185, UR15, RZ, P3, !PT ;  /* 0x0000000fb9b97c10 */ /* 0x000fe20009ffe4ff */
[----:B0-----:R-:W2:Y:S01]  /*a8e0*/  LDL.LU R179, [R1+0x27c] ;  /* 0x00027c0001b37983 */ /* 0x001ea20000300800 */
[----:B------:R-:W-:Y:S02]  /*a8f0*/  IADD3 R176, P3, R176, UR14, RZ ;  /* 0x0000000eb0b07c10 */ /* 0x000fe4000ff7e0ff */
[----:B------:R-:W-:Y:S02]  /*a900*/  IADD3 R186, P2, R186, UR14, RZ ;  /* 0x0000000ebaba7c10 */ /* 0x000fe4000ff5e0ff */
[----:B------:R-:W-:Y:S02]  /*a910*/  IADD3.X R14, R14, UR15, RZ, P4, !PT ;  /* 0x0000000f0e0e7c10 */ /* 0x000fe4000a7fe4ff */
[----:B------:R-:W-:-:S02]  /*a920*/  IADD3.X R173, R173, UR15, RZ, P5, !PT ;  /* 0x0000000fadad7c10 */ /* 0x000fc4000affe4ff */
[----:B------:R-:W-:Y:S02]  /*a930*/  IADD3 R183, P4, R183, UR14, RZ ;  /* 0x0000000eb7b77c10 */ /* 0x000fe4000ff9e0ff */
[----:B------:R-:W-:Y:S02]  /*a940*/  IADD3 R174, P5, R174, UR14, RZ ;  /* 0x0000000eaeae7c10 */ /* 0x000fe4000ffbe0ff */
[----:B---3--:R-:W-:Y:S02]  /*a950*/  IADD3.X R249, R249, UR15, RZ, P6, !PT ;  /* 0x0000000ff9f97c10 */ /* 0x008fe4000b7fe4ff */
[----:B------:R-:W-:-:S05]  /*a960*/  IADD3 R187, P6, R187, UR14, RZ ;  /* 0x0000000ebbbb7c10 */ /* 0x000fca000ffde0ff */
[----:B------:R-:W-:Y:S04]  /*a970*/  STL [R1+0x22c], R187 ;  /* 0x00022cbb01007387 */ /* 0x000fe80000100800 */
[----:B------:R-:W-:Y:S04]  /*a980*/  STL [R1+0x234], R6 ;  /* 0x0002340601007387 */ /* 0x000fe80000100800 */
[----:B------:R0:W-:Y:S04]  /*a990*/  STL [R1+0x208], R2 ;  /* 0x0002080201007387 */ /* 0x0001e80000100800 */
[----:B------:R-:W-:Y:S04]  /*a9a0*/  STL [R1+0x200], R7 ;  /* 0x0002000701007387 */ /* 0x000fe80000100800 */
[----:B0-----:R-:W3:Y:S04]  /*a9b0*/  LDL.LU R2, [R1+0x350] ;  /* 0x0003500001027983 */ /* 0x001ee80000300800 */
[----:B------:R0:W-:Y:S01]  /*a9c0*/  STL [R1+0x23c], R177 ;  /* 0x00023cb101007387 */ /* 0x0001e20000100800 */
[----:B------:R-:W-:-:S03]  /*a9d0*/  IADD3.X R3, R3, UR15, RZ, P6, !PT ;  /* 0x0000000f03037c10 */ /* 0x000fc6000b7fe4ff */
[----:B0-----:R-:W3:Y:S04]  /*a9e0*/  LDL.LU R177, [R1+0x284] ;  /* 0x0002840001b17983 */ /* 0x001ee80000300800 */
[----:B------:R0:W-:Y:S04]  /*a9f0*/  STL [R1+0x24c], R176 ;  /* 0x00024cb001007387 */ /* 0x0001e80000100800 */
[----:B------:R-:W-:Y:S04]  /*aa00*/  STL [R1+0x244], R186 ;  /* 0x000244ba01007387 */ /* 0x000fe80000100800 */
[----:B0-----:R-:W3:Y:S04]  /*aa10*/  LDL.LU R176, [R1+0x250] ;  /* 0x0002500001b07983 */ /* 0x001ee80000300800 */
[----:B------:R-:W-:Y:S04]  /*aa20*/  STL [R1+0x210], R185 ;  /* 0x000210b901007387 */ /* 0x000fe80000100800 */
[----:B------:R0:W-:Y:S01]  /*aa30*/  STL [R1+0x218], R14 ;  /* 0x0002180e01007387 */ /* 0x0001e20000100800 */
[----:B------:R-:W-:-:S03]  /*aa40*/  IADD3 R171, P6, R171, UR14, RZ ;  /* 0x0000000eabab7c10 */ /* 0x000fc6000ffde0ff */
[----:B0-----:R-:W3:Y:S04]  /*aa50*/  LDL.LU R14, [R1+0x34c] ;  /* 0x00034c00010e7983 */ /* 0x001ee80000300800 */
[----:B------:R0:W-:Y:S04]  /*aa60*/  STL [R1+0x220], R173 ;  /* 0x000220ad01007387 */ /* 0x0001e80000100800 */
[----:B0-----:R-:W3:Y:S04]  /*aa70*/  LDL.LU R173, [R1+0x28c] ;  /* 0x00028c0001ad7983 */ /* 0x001ee80000300800 */
[----:B------:R-:W-:Y:S04]  /*aa80*/  STL [R1+0x254], R183 ;  /* 0x000254b701007387 */ /* 0x000fe80000100800 */
[----:B------:R0:W-:Y:S04]  /*aa90*/  STL [R1+0x228], R3 ;  /* 0x0002280301007387 */ /* 0x0001e80000100800 */
[----:B0-----:R-:W3:Y:S04]  /*aaa0*/  LDL.LU R3, [R1+0x348] ;  /* 0x0003480001037983 */ /* 0x001ee80000300800 */
[----:B------:R0:W-:Y:S04]  /*aab0*/  STL [R1+0x25c], R174 ;  /* 0x00025cae01007387 */ /* 0x0001e80000100800 */
[----:B0-----:R-:W3:Y:S04]  /*aac0*/  LDL.LU R174, [R1+0x294] ;  /* 0x0002940001ae7983 */ /* 0x001ee80000300800 */
[----:B------:R0:W-:Y:S04]  /*aad0*/  STL [R1+0x264], R171 ;  /* 0x000264ab01007387 */ /* 0x0001e80000100800 */
[----:B0-----:R-:W3:Y:S01]  /*aae0*/  LDL.LU R171, [R1+0x260] ;  /* 0x0002600001ab7983 */ /* 0x001ee20000300800 */
[----:B------:R-:W-:-:S02]  /*aaf0*/  IADD3.X R170, R170, UR15, RZ, P0, !PT ;  /* 0x0000000faaaa7c10 */ /* 0x000fc400087fe4ff */
[----:B----4-:R-:W-:Y:S01]  /*ab00*/  IADD3.X R4, R4, UR15, RZ, P1, !PT ;  /* 0x0000000f04047c10 */ /* 0x010fe20008ffe4ff */
[----:B------:R-:W4:Y:S01]  /*ab10*/  LDL.LU R175, [R1+0x29c] ;  /* 0x00029c0001af7983 */ /* 0x000f220000300800 */
[----:B------:R-:W-:-:S03]  /*ab20*/  IADD3 R168, P0, R168, UR14, RZ ;  /* 0x0000000ea8a87c10 */ /* 0x000fc6000ff1e0ff */
[----:B------:R-:W-:Y:S01]  /*ab30*/  STL [R1+0x230], R170 ;  /* 0x000230aa01007387 */ /* 0x000fe20000100800 */
[----:B--2---:R-:W-:-:S03]  /*ab40*/  IADD3 R182, P1, R182, UR14, RZ ;  /* 0x0000000eb6b67c10 */ /* 0x004fc6000ff3e0ff */
[----:B------:R0:W-:Y:S01]  /*ab50*/  STL [R1+0x238], R4 ;  /* 0x0002380401007387 */ /* 0x0001e20000100800 */
[----:B------:R-:W-:-:S03]  /*ab60*/  IADD3.X R180, R180, UR15, RZ, P2, !PT ;  /* 0x0000000fb4b47c10 */ /* 0x000fc600097fe4ff */
[----:B------:R1:W-:Y:S01]  /*ab70*/  STL [R1+0x26c], R168 ;  /* 0x00026ca801007387 */ /* 0x0003e20000100800 */
[----:B------:R-:W-:-:S03]  /*ab80*/  IADD3 R179, P2, R179, UR14, RZ ;  /* 0x0000000eb3b37c10 */ /* 0x000fc6000ff5e0ff */
[----:B0-----:R-:W2:Y:S04]  /*ab90*/  LDL.LU R4, [R1+0x344] ;  /* 0x0003440001047983 */ /* 0x001ea80000300800 */
[----:B------:R-:W2:Y:S04]  /*aba0*/  LDL.LU R170, [R1+0x2a4] ;  /* 0x0002a40001aa7983 */ /* 0x000ea80000300800 */
[----:B-1----:R-:W2:Y:S04]  /*abb0*/  LDL.LU R168, [R1+0x270] ;  /* 0x0002700001a87983 */ /* 0x002ea80000300800 */
[----:B------:R-:W2:Y:S04]  /*abc0*/  LDL.LU R178, [R1+0x2ac] ;  /* 0x0002ac0001b27983 */ /* 0x000ea80000300800 */
[----:B------:R-:W-:Y:S04]  /*abd0*/  STL [R1+0x274], R182 ;  /* 0x000274b601007387 */ /* 0x000fe80000100800 */
[----:B------:R-:W2:Y:S04]  /*abe0*/  LDL.LU R181, [R1+0x2b4] ;  /* 0x0002b40001b57983 */ /* 0x000ea80000300800 */
[----:B------:R-:W-:Y:S04]  /*abf0*/  STL [R1+0x240], R180 ;  /* 0x000240b401007387 */ /* 0x000fe80000100800 */
[----:B------:R-:W2:Y:S04]  /*ac00*/  LDL.LU R184, [R1+0x280] ;  /* 0x0002800001b87983 */ /* 0x000ea80000300800 */
[----:B------:R-:W2:Y:S04]  /*ac10*/  LDL.LU R187, [R1+0x2bc] ;  /* 0x0002bc0001bb7983 */ /* 0x000ea80000300800 */
[----:B------:R-:W-:Y:S01]  /*ac20*/  STL [R1+0x27c], R179 ;  /* 0x00027cb301007387 */ /* 0x000fe20000100800 */
[----:B---3--:R-:W-:-:S05]  /*ac30*/  IADD3.X R2, R2, UR15, RZ, P3, !PT ;  /* 0x0000000f02027c10 */ /* 0x008fca0009ffe4ff */
[----:B------:R0:W-:Y:S04]  /*ac40*/  STL [R1+0x248], R2 ;  /* 0x0002480201007387 */ /* 0x0001e80000100800 */
[----:B0-----:R-:W3:Y:S01]  /*ac50*/  LDL.LU R2, [R1+0x340] ;  /* 0x0003400001027983 */ /* 0x001ee20000300800 */
[----:B------:R-:W-:-:S03]  /*ac60*/  IADD3 R177, P3, R177, UR14, RZ ;  /* 0x0000000eb1b17c10 */ /* 0x000fc6000ff7e0ff */
[----:B------:R-:W3:Y:S04]  /*ac70*/  LDL.LU R6, [R1+0x2c4] ;  /* 0x0002c40001067983 */ /* 0x000ee80000300800 */
[----:B------:R-:W3:Y:S04]  /*ac80*/  LDL.LU R7, [R1+0x290] ;  /* 0x0002900001077983 */ /* 0x000ee80000300800 */
[----:B------:R-:W3:Y:S01]  /*ac90*/  LDL.LU R186, [R1+0x2cc] ;  /* 0x0002cc0001ba7983 */ /* 0x000ee20000300800 */
[----:B------:R-:W-:-:S03]  /*aca0*/  IADD3.X R176, R176, UR15, RZ, P4, !PT ;  /* 0x0000000fb0b07c10 */ /* 0x000fc6000a7fe4ff */
[----:B------:R-:W3:Y:S04]  /*acb0*/  LDL.LU R185, [R1+0x2d4] ;  /* 0x0002d40001b97983 */ /* 0x000ee80000300800 */
[----:B------:R-:W3:Y:S04]  /*acc0*/  LDL.LU R183, [R1+0x2a0] ;  /* 0x0002a00001b77983 */ /* 0x000ee80000300800 */
[----:B------:R-:W3:Y:S04]  /*acd0*/  LDL.LU R182, [R1+0x2dc] ;  /* 0x0002dc0001b67983 */ /* 0x000ee80000300800 */
[----:B------:R0:W-:Y:S04]  /*ace0*/  STL [R1+0x284], R177 ;  /* 0x000284b101007387 */ /* 0x0001e80000100800 */
[----:B------:R-:W3:Y:S01]  /*acf0*/  LDL.LU R180, [R1+0x2e4] ;  /* 0x0002e40001b47983 */ /* 0x000ee20000300800 */
[----:B------:R-:W-:-:S03]  /*ad00*/  IADD3.X R14, R14, UR15, RZ, P5, !PT ;  /* 0x0000000f0e0e7c10 */ /* 0x000fc6000affe4ff */
[----:B------:R-:W3:Y:S04]  /*ad10*/  LDL.LU R179, [R1+0x2b0] ;  /* 0x0002b00001b37983 */ /* 0x000ee80000300800 */
[----:B0-----:R-:W3:Y:S01]  /*ad20*/  LDL.LU R177, [R1+0x2ec] ;  /* 0x0002ec0001b17983 */ /* 0x001ee20000300800 */
[----:B------:R-:W-:-:S03]  /*ad30*/  IADD3 R173, P4, R173, UR14, RZ ;  /* 0x0000000eadad7c10 */ /* 0x000fc6000ff9e0ff */
[----:B------:R0:W-:Y:S04]  /*ad40*/  STL [R1+0x250], R176 ;  /* 0x000250b001007387 */ /* 0x0001e80000100800 */
[----:B0-----:R-:W3:Y:S04]  /*ad50*/  LDL.LU R176, [R1+0x2f4] ;  /* 0x0002f40001b07983 */ /* 0x001ee80000300800 */
[----:B------:R0:W-:Y:S01]  /*ad60*/  STL [R1+0x28c], R173 ;  /* 0x00028cad01007387 */ /* 0x0001e20000100800 */
[----:B------:R-:W-:-:S03]  /*ad70*/  IADD3.X R3, R3, UR15, RZ, P0, !PT ;  /* 0x0000000f03037c10 */ /* 0x000fc600087fe4ff */
[----:B0-----:R-:W3:Y:S04]  /*ad80*/  LDL.LU R173, [R1+0x2c0] ;  /* 0x0002c00001ad7983 */ /* 0x001ee80000300800 */
[----:B------:R0:W-:Y:S01]  /*ad90*/  STL [R1+0x258], R14 ;  /* 0x0002580e01007387 */ /* 0x0001e20000100800 */
[----:B------:R-:W-:-:S03]  /*ada0*/  IADD3 R174, P5, R174, UR14, RZ ;  /* 0x0000000eaeae7c10 */ /* 0x000fc6000ffbe0ff */
[----:B0-----:R-:W3:Y:S04]  /*adb0*/  LDL.LU R14, [R1+0x33c] ;  /* 0x00033c00010e7983 */ /* 0x001ee80000300800 */
[----:B------:R0:W-:Y:S01]  /*adc0*/  STL [R1+0x294], R174 ;  /* 0x000294ae01007387 */ /* 0x0001e20000100800 */
[----:B------:R-:W-:-:S03]  /*add0*/  IADD3.X R171, R171, UR15, RZ, P6, !PT ;  /* 0x0000000fabab7c10 */ /* 0x000fc6000b7fe4ff */
[----:B0-----:R-:W3:Y:S04]  /*ade0*/  LDL.LU R174, [R1+0x304] ;  /* 0x0003040001ae7983 */ /* 0x001ee80000300800 */
[----:B------:R0:W-:Y:S04]  /*adf0*/  STL [R1+0x260], R171 ;  /* 0x000260ab01007387 */ /* 0x0001e80000100800 */
[----:B0-----:R-:W3:Y:S04]  /*ae00*/  LDL.LU R171, [R1+0x2d0] ;  /* 0x0002d00001ab7983 */ /* 0x001ee80000300800 */
[----:B------:R0:W-:Y:S04]  /*ae10*/  STL [R1+0x268], R3 ;  /* 0x0002680301007387 */ /* 0x0001e80000100800 */
[----:B0-----:R-:W3:Y:S01]  /*ae20*/  LDL.LU R3, [R1+0x338] ;  /* 0x0003380001037983 */ /* 0x001ee20000300800 */
[----:B----4-:R-:W-:-:S02]  /*ae30*/  IADD3 R175, P6, R175, UR14, RZ ;  /* 0x0000000eafaf7c10 */ /* 0x010fc4000ffde0ff */
[----:B--2---:R-:W-:Y:S02]  /*ae40*/  IADD3 R170, P0, R170, UR14, RZ ;  /* 0x0000000eaaaa7c10 */ /* 0x004fe4000ff1e0ff */
[----:B------:R-:W-:Y:S01]  /*ae50*/  IADD3.X R168, R168, UR15, RZ, P1, !PT ;  /* 0x0000000fa8a87c10 */ /* 0x000fe20008ffe4ff */
[----:B------:R-:W-:Y:S01]  /*ae60*/  STL [R1+0x29c], R175 ;  /* 0x00029caf01007387 */ /* 0x000fe20000100800 */
[----:B------:R-:W-:Y:S02]  /*ae70*/  IADD3.X R4, R4, UR15, RZ, P2, !PT ;  /* 0x0000000f04047c10 */ /* 0x000fe400097fe4ff */
[----:B------:R-:W-:Y:S01]  /*ae80*/  IADD3 R178, P1, R178, UR14, RZ ;  /* 0x0000000eb2b27c10 */ /* 0x000fe2000ff3e0ff */
[----:B------:R0:W-:Y:S01]  /*ae90*/  STL [R1+0x2a4], R170 ;  /* 0x0002a4aa01007387 */ /* 0x0001e20000100800 */
[----:B------:R-:W-:Y:S02]  /*aea0*/  IADD3 R181, P2, R181, UR14, RZ ;  /* 0x0000000eb5b57c10 */ /* 0x000fe4000ff5e0ff */
[----:B------:R-:W-:Y:S01]  /*aeb0*/  IADD3.X R184, R184, UR15, RZ, P3, !PT ;  /* 0x0000000fb8b87c10 */ /* 0x000fe20009ffe4ff */
[----:B0-----:R-:W2:Y:S04]  /*aec0*/  LDL.LU R170, [R1+0x2e8] ;  /* 0x0002e80001aa7983 */ /* 0x001ea80000300800 */
[----:B------:R0:W-:Y:S01]  /*aed0*/  STL [R1+0x270], R168 ;  /* 0x000270a801007387 */ /* 0x0001e20000100800 */
[----:B------:R-:W-:-:S03]  /*aee0*/  IADD3 R187, P3, R187, UR14, RZ ;  /* 0x0000000ebbbb7c10 */ /* 0x000fc6000ff7e0ff */
[----:B0-----:R-:W4:Y:S04]  /*aef0*/  LDL.LU R168, [R1+0x2f0] ;  /* 0x0002f00001a87983 */ /* 0x001f280000300800 */
[----:B------:R0:W-:Y:S04]  /*af00*/  STL [R1+0x278], R4 ;  /* 0x0002780401007387 */ /* 0x0001e80000100800 */
[----:B0-----:R-:W2:Y:S04]  /*af10*/  LDL.LU R4, [R1+0x334] ;  /* 0x0003340001047983 */ /* 0x001ea80000300800 */
[----:B------:R-:W-:Y:S04]  /*af20*/  STL [R1+0x2ac], R178 ;  /* 0x0002acb201007387 */ /* 0x000fe80000100800 */
[----:B------:R-:W-:Y:S01]  /*af30*/  STL [R1+0x2b4], R181 ;  /* 0x0002b4b501007387 */ /* 0x000fe20000100800 */
[----:B---3--:R-:W-:-:S02]  /*af40*/  IADD3.X R2, R2, UR15, RZ, P4, !PT ;  /* 0x0000000f02027c10 */ /* 0x008fc4000a7fe4ff */
[----:B------:R-:W-:-:S03]  /*af50*/  IADD3 R6, P4, R6, UR14, RZ ;  /* 0x0000000e06067c10 */ /* 0x000fc6000ff9e0ff */
[----:B------:R0:W-:Y:S01]  /*af60*/  STL [R1+0x288], R2 ;  /* 0x0002880201007387 */ /* 0x0001e20000100800 */
[----:B------:R-:W-:-:S03]  /*af70*/  IADD3.X R7, R7, UR15, RZ, P5, !PT ;  /* 0x0000000f07077c10 */ /* 0x000fc6000affe4ff */
[----:B------:R-:W-:Y:S01]  /*af80*/  STL [R1+0x280], R184 ;  /* 0x000280b801007387 */ /* 0x000fe20000100800 */
[----:B------:R-:W-:-:S03]  /*af90*/  IADD3 R186, P5, R186, UR14, RZ ;  /* 0x0000000ebaba7c10 */ /* 0x000fc6000ffbe0ff */
[----:B0-----:R-:W3:Y:S04]  /*afa0*/  LDL.LU R2, [R1+0x330] ;  /* 0x0003300001027983 */ /* 0x001ee80000300800 */
[----:B------:R-:W-:Y:S01]  /*afb0*/  STL [R1+0x2bc], R187 ;  /* 0x0002bcbb01007387 */ /* 0x000fe20000100800 */
[----:B------:R-:W-:-:S03]  /*afc0*/  IADD3.X R183, R183, UR15, RZ, P0, !PT ;  /* 0x0000000fb7b77c10 */ /* 0x000fc600087fe4ff */
[----:B------:R-:W-:Y:S01]  /*afd0*/  STL [R1+0x2c4], R6 ;  /* 0x0002c40601007387 */ /* 0x000fe20000100800 */
[----:B------:R-:W-:Y:S02]  /*afe0*/  IADD3.X R14, R14, UR15, RZ, P6, !PT ;  /* 0x0000000f0e0e7c10 */ /* 0x000fe4000b7fe4ff */
[----:B------:R-:W-:-:S03]  /*aff0*/  IADD3 R185, P6, R185, UR14, RZ ;  /* 0x0000000eb9b97c10 */ /* 0x000fc6000ffde0ff */
[----:B------:R0:W-:Y:S04]  /*b000*/  STL [R1+0x298], R14 ;  /* 0x0002980e01007387 */ /* 0x0001e80000100800 */
[----:B------:R-:W-:Y:S04]  /*b010*/  STL [R1+0x290], R7 ;  /* 0x0002900701007387 */ /* 0x000fe80000100800 */
[----:B0-----:R-:W4:Y:S04]  /*b020*/  LDL.LU R14, [R1+0x32c] ;  /* 0x00032c00010e7983 */ /* 0x001f280000300800 */
[----:B------:R-:W-:Y:S04]  /*b030*/  STL [R1+0x2cc], R186 ;  /* 0x0002ccba01007387 */ /* 0x000fe80000100800 */
[----:B------:R-:W-:Y:S01]  /*b040*/  STL [R1+0x2d4], R185 ;  /* 0x0002d4b901007387 */ /* 0x000fe20000100800 */
[----:B------:R-:W-:-:S05]  /*b050*/  IADD3.X R3, R3, UR15, RZ, P1, !PT ;  /* 0x0000000f03037c10 */ /* 0x000fca0008ffe4ff */
[----:B------:R0:W-:Y:S04]  /*b060*/  STL [R1+0x2a8], R3 ;  /* 0x0002a80301007387 */ /* 0x0001e80000100800 */
[----:B------:R-:W-:Y:S04]  /*b070*/  STL [R1+0x2a0], R183 ;  /* 0x0002a0b701007387 */ /* 0x000fe80000100800 */
[----:B0-----:R-:W4:Y:S01]  /*b080*/  LDL.LU R3, [R1+0x328] ;  /* 0x0003280001037983 */ /* 0x001f220000300800 */
[----:B------:R-:W-:Y:S02]  /*b090*/  IADD3 R182, P0, R182, UR14, RZ ;  /* 0x0000000eb6b67c10 */ /* 0x000fe4000ff1e0ff */
[----:B------:R-:W-:-:S02]  /*b0a0*/  IADD3 R180, P1, R180, UR14, RZ ;  /* 0x0000000eb4b47c10 */ /* 0x000fc4000ff3e0ff */
[----:B------:R-:W-:Y:S01]  /*b0b0*/  IADD3.X R179, R179, UR15, RZ, P2, !PT ;  /* 0x0000000fb3b37c10 */ /* 0x000fe200097fe4ff */
[----:B------:R-:W-:Y:S01]  /*b0c0*/  STL [R1+0x2dc], R182 ;  /* 0x0002dcb601007387 */ /* 0x000fe20000100800 */
[----:B------:R-:W-:Y:S02]  /*b0d0*/  IADD3 R177, P2, R177, UR14, RZ ;  /* 0x0000000eb1b17c10 */ /* 0x000fe4000ff5e0ff */
[----:B------:R-:W-:Y:S01]  /*b0e0*/  IADD3.X R173, R173, UR15, RZ, P4, !PT ;  /* 0x0000000fadad7c10 */ /* 0x000fe2000a7fe4ff */
[----:B------:R-:W-:Y:S01]  /*b0f0*/  STL [R1+0x2e4], R180 ;  /* 0x0002e4b401007387 */ /* 0x000fe20000100800 */
[----:B--2---:R-:W-:Y:S02]  /*b100*/  IADD3.X R4, R4, UR15, RZ, P3, !PT ;  /* 0x0000000f04047c10 */ /* 0x004fe40009ffe4ff */
[----:B------:R-:W-:-:S03]  /*b110*/  IADD3 R176, P3, R176, UR14, RZ ;  /* 0x0000000eb0b07c10 */ /* 0x000fc6000ff7e0ff */
[----:B------:R0:W-:Y:S04]  /*b120*/  STL [R1+0x2b8], R4 ;  /* 0x0002b80401007387 */ /* 0x0001e80000100800 */
[----:B------:R-:W-:Y:S04]  /*b130*/  STL [R1+0x2b0], R179 ;  /* 0x0002b0b301007387 */ /* 0x000fe80000100800 */
[----:B0-----:R-:W2:Y:S04]  /*b140*/  LDL.LU R4, [R1+0x324] ;  /* 0x0003240001047983 */ /* 0x001ea80000300800 */
[----:B------:R-:W-:Y:S04]  /*b150*/  STL [R1+0x2ec], R177 ;  /* 0x0002ecb101007387 */ /* 0x000fe80000100800 */
[----:B------:R0:W-:Y:S04]  /*b160*/  STL [R1+0x2c0], R173 ;  /* 0x0002c0ad01007387 */ /* 0x0001e80000100800 */
[----:B------:R-:W-:Y:S01]  /*b170*/  STL [R1+0x2f4], R176 ;  /* 0x0002f4b001007387 */ /* 0x000fe20000100800 */
[----:B---3--:R-:W-:Y:S01]  /*b180*/  IADD3.X R2, R2, UR15, RZ, P5, !PT ;  /* 0x0000000f02027c10 */ /* 0x008fe2000affe4ff */
[----:B------:R-:W-:Y:S01]  /*b190*/  WARPGROUP.ARRIVE ;  /* 0x00000000000079c5 */ /* 0x000fe20000000000 */
[----:B----4-:R-:W-:Y:S01]  /*b1a0*/  IADD3 R3, P4, R3, UR14, RZ ;  /* 0x0000000e03037c10 */ /* 0x010fe2000ff9e0ff */
[----:B------:R-:W-:Y:S01]  /*b1b0*/  UMOV UR10, UR18 ;  /* 0x00000012000a7c82 */ /* 0x000fe20008000000 */
[----:B------:R-:W-:Y:S01]  /*b1c0*/  IADD3.X R14, R14, UR15, RZ, P0, !PT ;  /* 0x0000000f0e0e7c10 */ /* 0x000fe200087fe4ff */
[----:B------:R-:W-:Y:S01]  /*b1d0*/  UMOV UR11, UR19 ;  /* 0x00000013000b7c82 */ /* 0x000fe20008000000 */
[----:B------:R-:W-:Y:S01]  /*b1e0*/  IADD3.X R171, R171, UR15, RZ, P6, !PT ;  /* 0x0000000fabab7c10 */ /* 0x000fe2000b7fe4ff */
[----:B------:R1:W-:Y:S01]  /*b1f0*/  STL [R1+0x2fc], R3 ;  /* 0x0002fc0301007387 */ /* 0x0003e20000100800 */
[----:B------:R-:W-:Y:S01]  /*b200*/  IADD3 R174, P5, R174, UR14, RZ ;  /* 0x0000000eaeae7c10 */ /* 0x000fe2000ffbe0ff */
[----:B------:R-:W-:Y:S01]  /*b210*/  QGMMA.64x256x32.F32.E4M3.E4M3 R24, gdesc[UR8], R24, gsb0 ;  /* 0x03e00000081879f3 */ /* 0x000fe20008000818 */
[----:B------:R-:W-:Y:S01]  /*b220*/  IADD3.X R170, R170, UR15, RZ, P2, !PT ;  /* 0x0000000faaaa7c10 */ /* 0x000fe200097fe4ff */
[----:B0-----:R-:W0:Y:S01]  /*b230*/  LDC R173, c[0x0][0x238] ;  /* 0x00008e00ffad7b82 */ /* 0x001e220000000800 */
[----:B-1----:R-:W3:Y:S04]  /*b240*/  LDL.LU R3, [R1+0x320] ;  /* 0x0003200001037983 */ /* 0x002ee80000300800 */
[----:B------:R1:W-:Y:S04]  /*b250*/  STL [R1+0x2c8], R2 ;  /* 0x0002c80201007387 */ /* 0x0003e80000100800 */
[----:B-1----:R-:W4:Y:S04]  /*b260*/  LDL.LU R2, [R1+0x31c] ;  /* 0x00031c0001027983 */ /* 0x002f280000300800 */
[----:B------:R-:W-:Y:S04]  /*b270*/  STL [R1+0x304], R174 ;  /* 0x000304ae01007387 */ /* 0x000fe80000100800 */
[----:B------:R1:W-:Y:S04]  /*b280*/  STL [R1+0x2d8], R14 ;  /* 0x0002d80e01007387 */ /* 0x0003e80000100800 */
[----:B------:R-:W-:Y:S04]  /*b290*/  STL [R1+0x2d0], R171 ;  /* 0x0002d0ab01007387 */ /* 0x000fe80000100800 */
[----:B-1----:R-:W3:Y:S01]  /*b2a0*/  LDL.LU R14, [R1+0x318] ;  /* 0x00031800010e7983 */ /* 0x002ee20000300800 */
[----:B--2---:R-:W-:-:S02]  /*b2b0*/  IADD3.X R4, R4, UR15, RZ, P4, !PT ;  /* 0x0000000f04047c10 */ /* 0x004fc4000a7fe4ff */
[----:B------:R-:W-:Y:S02]  /*b2c0*/  IADD3.X R168, R168, UR15, RZ, P3, !PT ;  /* 0x0000000fa8a87c10 */ /* 0x000fe40009ffe4ff */
[----:B----4-:R-:W-:-:S05]  /*b2d0*/  IADD3.X R2, R2, UR15, RZ, P1, !PT ;  /* 0x0000000f02027c10 */ /* 0x010fca0008ffe4ff */
[----:B------:R1:W-:Y:S04]  /*b2e0*/  STL [R1+0x2e0], R2 ;  /* 0x0002e00201007387 */ /* 0x0003e80000100800 */
[----:B-1----:R-:W2:Y:S01]  /*b2f0*/  LDL.LU R2, [R1+0x314] ;  /* 0x0003140001027983 */ /* 0x002ea20000300800 */
[----:B---3--:R-:W-:-:S03]  /*b300*/  IADD3.X R14, R14, UR15, RZ, P5, !PT ;  /* 0x0000000f0e0e7c10 */ /* 0x008fc6000affe4ff */
[----:B------:R1:W-:Y:S04]  /*b310*/  STL [R1+0x2f8], R4 ;  /* 0x0002f80401007387 */ /* 0x0003e80000100800 */
[----:B------:R-:W-:Y:S04]  /*b320*/  STL [R1+0x2e8], R170 ;  /* 0x0002e8aa01007387 */ /* 0x000fe80000100800 */
[----:B-1----:R1:W5:Y:S04]  /*b330*/  LDL.LU R4, [R1+0x310] ;  /* 0x0003100001047983 */ /* 0x0023680000300800 */
[----:B------:R-:W-:Y:S04]  /*b340*/  STL [R1+0x2f0], R168 ;  /* 0x0002f0a801007387 */ /* 0x000fe80000100800 */
[----:B------:R3:W-:Y:S02]  /*b350*/  STL [R1+0x300], R14 ;  /* 0x0003000e01007387 */ /* 0x0007e40000100800 */
[----:B---3--:R-:W3:Y:S01]  /*b360*/  S2R R14, SR_TID.X ;  /* 0x00000000000e7919 */ /* 0x008ee20000002100 */
[----:B------:R-:W-:-:S05]  /*b370*/  VIADD R190, R190, 0xffffffff ;  /* 0xffffffffbebe7836 */ /* 0x000fca0000000000 */
[----:B------:R-:W-:Y:S01]  /*b380*/  ISETP.NE.U32.AND P6, PT, R190, RZ, PT ;  /* 0x000000ffbe00720c */ /* 0x000fe20003fc5070 */
[----:B0-----:R-:W-:Y:S01]  /*b390*/  IMAD.SHL.U32 R6, R173, 0x20, RZ ;  /* 0x00000020ad067824 */ /* 0x001fe200078e00ff */
[----:B------:R-:W-:-:S04]  /*b3a0*/  WARPGROUP.DEPBAR.LE gsb0, 0x0 ;  /* 0x00008000000079c5 */ /* 0x000fc80000010000 */
[----:B------:R-:W-:Y:S01]  /*b3b0*/  IADD3 R3, P0, R6, R3, RZ ;  /* 0x0000000306037210 */ /* 0x000fe20007f1e0ff */
[----:B------:R-:W-:Y:S01]  /*b3c0*/  VIADD R0, R0, 0xffffffe0 ;  /* 0xffffffe000007836 */ /* 0x000fe20000000000 */
[----:B---3--:R-:W-:Y:S02]  /*b3d0*/  LOP3.LUT R14, R14, 0x1f, RZ, 0xc0, !PT ;  /* 0x0000001f0e0e7812 */ /* 0x008fe400078ec0ff */
[----:B--2---:R-:W-:-:S03]  /*b3e0*/  LEA.HI.X.SX32 R2, R6, R2, 0x1, P0 ;  /* 0x0000000206027211 */ /* 0x004fc600000f0eff */
[----:B-1----:R-:W-:Y:S06]  /*b3f0*/  @P6 BRA `(.L_x_1) ;  /* 0xffffffb000d06947 */ /* 0x002fec000383ffff */
.L_x_0:
[----:B------:R0:W-:Y:S01]  /*b400*/  STL [R1+0x320], R149 ;  /* 0x0003209501007387 */ /* 0x0001e20000100800 */
[----:B------:R-:W-:Y:S01]  /*b410*/  F2FP.SATFINITE.E4M3.F32.PACK_AB_MERGE_C R27, R27, R26, RZ ;  /* 0x0000001a1b1b723e */ /* 0x000fe200048070ff */
[----:B------:R-:W-:Y:S01]  /*b420*/  ULDC.64 UR8, c[0x0][0x228] ;  /* 0x00008a0000087ab9 */ /* 0x000fe20000000a00 */
[----:B------:R-:W-:Y:S01]  /*b430*/  F2FP.SATFINITE.E4M3.F32.PACK_AB_MERGE_C R29, R29, R28, RZ ;  /* 0x0000001c1d1d723e */ /* 0x000fe200048070ff */
[----:B------:R-:W2:Y:S01]  /*b440*/  LDL.LU R6, [R1+0x4] ;  /* 0x0000040001067983 */ /* 0x000ea20000300800 */
[----:B------:R-:W-:Y:S01]  /*b450*/  F2FP.SATFINITE.E4M3.F32.PACK_AB_MERGE_C R30, R31, R30, RZ ;  /* 0x0000001e1f1e723e */ /* 0x000fe200048070ff */
[----:B------:R-:W-:Y:S01]  /*b460*/  ULDC UR5, c[0x0][0x22c] ;  /* 0x00008b0000057ab9 */ /* 0x000fe20000000800 */
[----:B------:R-:W-:Y:S01]  /*b470*/  F2FP.SATFINITE.E4M3.F32.PACK_AB_MERGE_C R69, R69, R68, RZ ;  /* 0x000000444545723e */ /* 0x000fe200048070ff */
[----:B------:R-:W-:Y:S01]  /*b480*/  ULDC UR4, c[0x0][0x22c] ;  /* 0x00008b0000047ab9 */ /* 0x000fe20000000800 */
[----:B0-----:R-:W2:Y:S04]  /*b490*/  LDL.LU R149, [R1] ;  /* 0x0000000001957983 */ /* 0x001ea80000300800 */
[----:B------:R0:W-:Y:S04]  /*b4a0*/  STL [R1+0x31c], R148 ;  /* 0x00031c9401007387 */ /* 0x0001e80000100800 */
[----:B0-----:R-:W3:Y:S04]  /*b4b0*/  LDL.LU R148, [R1+0x8] ;  /* 0x0000080001947983 */ /* 0x001ee80000300800 */
[----:B------:R-:W3:Y:S04]  /*b4c0*/  LDL.LU R3, [R1+0xc] ;  /* 0x00000c0001037983 */ /* 0x000ee80000300800 */
[----:B------:R0:W-:Y:S04]  /*b4d0*/  STL [R1+0x318], R151 ;  /* 0x0003189701007387 */ /* 0x0001e80000100800 */
[----:B0-----:R-:W3:Y:S04]  /*b4e0*/  LDL.LU R151, [R1+0x10] ;  /* 0x0000100001977983 */ /* 0x001ee80000300800 */
[----:B------:R-:W3:Y:S04]  /*b4f0*/  LDL.LU R0, [R1+0x14] ;  /* 0x0000140001007983 */ /* 0x000ee80000300800 */
[----:B------:R0:W-:Y:S04]  /*b500*/  STL [R1+0x314], R150 ;  /* 0x0003149601007387 */ /* 0x0001e80000100800 */
[----:B0-----:R-:W3:Y:S04]  /*b510*/  LDL.LU R150, [R1+0x18] ;  /* 0x0000180001967983 */ /* 0x001ee80000300800 */
[----:B------:R-:W3:Y:S04]  /*b520*/  LDL.LU R2, [R1+0x1c] ;  /* 0x00001c0001027983 */ /* 0x000ee80000300800 */
[----:B-----5:R0:W-:Y:S04]  /*b530*/  STL [R1+0x310], R4 ;  /* 0x0003100401007387 */ /* 0x0201e80000100800 */
[----:B0-----:R-:W3:Y:S04]  /*b540*/  LDL.LU R4, [R1+0x20] ;  /* 0x0000200001047983 */ /* 0x001ee80000300800 */
[----:B------:R-:W3:Y:S04]  /*b550*/  LDL.LU R5, [R1+0x24] ;  /* 0x0000240001057983 */ /* 0x000ee80000300800 */
        /* <DEDUP_REMOVED lines=31> */
[----:B----4-:R-:W4:Y:S04]  /*b750*/  LDL.LU R22, [R1+0xa4] ;  /* 0x0000a40001167983 */ /* 0x010f280000300800 */
[----:B------:R-:W4:Y:S04]  /*b760*/  LDL.LU R214, [R1+0xa8] ;  /* 0x0000a80001d67983 */ /* 0x000f280000300800 */
        /* <DEDUP_REMOVED lines=84> */
[----:B------:R-:W4:Y:S01]  /*bcb0*/  LDL.LU R251, [R1+0x1fc] ;  /* 0x0001fc0001fb7983 */ /* 0x000f220000300800 */
[----:B--2---:R-:W-:-:S02]  /*bcc0*/  F2FP.SATFINITE.E4M3.F32.PACK_AB_MERGE_C R6, R6, R149, RZ ;  /* 0x000000950606723e */ /* 0x004fc400048070ff */
[----:B---3--:R-:W-:Y:S01]  /*bcd0*/  F2FP.SATFINITE.E4M3.F32.PACK_AB_MERGE_C R3, R3, R148, RZ ;  /* 0x000000940303723e */ /* 0x008fe200048070ff */
[----:B------:R-:W2:Y:S01]  /*bce0*/  LDL.LU R149, [R1+0x320] ;  /* 0x0003200001957983 */ /* 0x000ea20000300800 */
[----:B------:R-:W-:Y:S02]  /*bcf0*/  F2FP.SATFINITE.E4M3.F32.PACK_AB_MERGE_C R0, R0, R151, RZ ;  /* 0x000000970000723e */ /* 0x000fe400048070ff */
[----:B------:R-:W-:Y:S01]  /*bd00*/  F2FP.SATFINITE.E4M3.F32.PACK_AB_MERGE_C R2, R2, R150, RZ ;  /* 0x000000960202723e */ /* 0x000fe200048070ff */
[----:B------:R-:W2:Y:S01]  /*bd10*/  LDL.LU R148, [R1+0x31c] ;  /* 0x00031c0001947983 */ /* 0x000ea20000300800 */
[----:B------:R-:W-:-:S03]  /*bd20*/  F2FP.SATFINITE.E4M3.F32.PACK_AB_MERGE_C R5, R5, R4, RZ ;  /* 0x000000040505723e */ /* 0x000fc600048070ff */
[----:B------:R-:W3:Y:S01]  /*bd30*/  LDL.LU R151, [R1+0x318] ;  /* 0x0003180001977983 */ /* 0x000ee20000300800 */
[----:B------:R-:W-:-:S03]  /*bd40*/  F2FP.SATFINITE.E4M3.F32.PACK_AB_MERGE_C R18, R18, R195, RZ ;  /* 0x000000c31212723e */ /* 0x000fc600048070ff */
[----:B------:R-:W3:Y:S04]  /*bd50*/  LDL.LU R150, [R1+0x314] ;  /* 0x0003140001967983 */ /* 0x000ee80000300800 */
[----:B------:R-:W2:Y:S01]  /*bd60*/  LDL.LU R4, [R1+0x310] ;  /* 0x0003100001047983 */ /* 0x000ea20000300800 */
[----:B------:R-:W-:Y:S02]  /*bd70*/  F2FP.SATFINITE.E4M3.F32.PACK_AB_MERGE_C R9, R9, R196, RZ ;  /* 0x000000c40909723e */ /* 0x000fe400048070ff */
[----:B------:R-:W-:Y:S01]  /*bd80*/  F2FP.SATFINITE.E4M3.F32.PACK_AB_MERGE_C R7, R7, R192, RZ ;  /* 0x000000c00707723e */ /* 0x000fe200048070ff */
[----:B------:R-:W3:Y:S01]  /*bd90*/  LDL.LU R195, [R1+0x308] ;  /* 0x0003080001c37983 */ /* 0x000ee20000300800 */
[----:B------:R-:W-:Y:S02]  /*bda0*/  F2FP.SATFINITE.E4M3.F32.PACK_AB_MERGE_C R8, R8, R194, RZ ;  /* 0x000000c20808723e */ /* 0x000fe400048070ff */
[----:B------:R-:W-:Y:S01]  /*bdb0*/  F2FP.SATFINITE.E4M3.F32.PACK_AB_MERGE_C R21, R21, R197, RZ ;  /* 0x000000c51515723e */ /* 0x000fe200048070ff */
[----:B------:R-:W0:Y:S01]  /*bdc0*/  S2R R196, SR_TID.X ;  /* 0x0000000000c47919 */ /* 0x000e220000002100 */
[----:B------:R-:W-:-:S02]  /*bdd0*/  F2FP.SATFINITE.E4M3.F32.PACK_AB_MERGE_C R194, R25, R24, RZ ;  /* 0x0000001819c2723e */ /* 0x000fc400048070ff */
[----:B------:R-:W-:Y:S02]  /*bde0*/  PRMT R27, R27, 0x5410, R30 ;  /* 0x000054101b1b7816 */ /* 0x000fe4000000001e */
[----:B------:R-:W-:Y:S02]  /*bdf0*/  PRMT R26, R194, 0x5410, R29 ;  /* 0x00005410c21a7816 */ /* 0x000fe4000000001d */
[----:B------:R-:W-:Y:S02]  /*be00*/  F2FP.SATFINITE.E4M3.F32.PACK_AB_MERGE_C R32, R33, R32, RZ ;  /* 0x000000202120723e */ /* 0x000fe400048070ff */
[----:B------:R-:W-:Y:S02]  /*be10*/  F2FP.SATFINITE.E4M3.F32.PACK_AB_MERGE_C R34, R35, R34, RZ ;  /* 0x000000222322723e */ /* 0x000fe400048070ff */
[----:B------:R-:W-:Y:S02]  /*be20*/  F2FP.SATFINITE.E4M3.F32.PACK_AB_MERGE_C R37, R37, R36, RZ ;  /* 0x000000242525723e */ /* 0x000fe400048070ff */
[----:B------:R-:W-:-:S02]  /*be30*/  F2FP.SATFINITE.E4M3.F32.PACK_AB_MERGE_C R39, R39, R38, RZ ;  /* 0x000000262727723e */ /* 0x000fc400048070ff */
[----:B------:R-:W-:Y:S02]  /*be40*/  F2FP.SATFINITE.E4M3.F32.PACK_AB_MERGE_C R10, R10, R198, RZ ;  /* 0x000000c60a0a723e */ /* 0x000fe400048070ff */
[----:B------:R-:W-:Y:S02]  /*be50*/  F2FP.SATFINITE.E4M3.F32.PACK_AB_MERGE_C R11, R11, R200, RZ ;  /* 0x000000c80b0b723e */ /* 0x000fe400048070ff */
[----:B------:R-:W-:Y:S02]  /*be60*/  F2FP.SATFINITE.E4M3.F32.PACK_AB_MERGE_C R13, R13, R202, RZ ;  /* 0x000000ca0d0d723e */ /* 0x000fe400048070ff */
[----:B------:R-:W-:Y:S02]  /*be70*/  F2FP.SATFINITE.E4M3.F32.PACK_AB_MERGE_C R12, R12, R204, RZ ;  /* 0x000000cc0c0c723e */ /* 0x000fe400048070ff */
[----:B------:R-:W-:Y:S02]  /*be80*/  F2FP.SATFINITE.E4M3.F32.PACK_AB_MERGE_C R40, R41, R40, RZ ;  /* 0x000000282928723e */ /* 0x000fe400048070ff */
[----:B------:R-:W-:-:S02]  /*be90*/  F2FP.SATFINITE.E4M3.F32.PACK_AB_MERGE_C R42, R43, R42, RZ ;  /* 0x0000002a2b2a723e */ /* 0x000fc400048070ff */
[----:B------:R-:W-:Y:S02]  /*bea0*/  F2FP.SATFINITE.E4M3.F32.PACK_AB_MERGE_C R45, R45, R44, RZ ;  /* 0x0000002c2d2d723e */ /* 0x000fe400048070ff */
[----:B------:R-:W-:Y:S02]  /*beb0*/  F2FP.SATFINITE.E4M3.F32.PACK_AB_MERGE_C R47, R47, R46, RZ ;  /* 0x0000002e2f2f723e */ /* 0x000fe400048070ff */
[----:B------:R-:W-:Y:S01]  /*bec0*/  F2FP.SATFINITE.E4M3.F32.PACK_AB_MERGE_C R14, R14, R191, RZ ;  /* 0x000000bf0e0e723e */ /* 0x000fe200048070ff */
[C---:B0-----:R-:W-:Y:S01]  /*bed0*/  IMAD.SHL.U32 R24, R196.reuse, 0x10, RZ ;  /* 0x00000010c4187824 */ /* 0x041fe200078e00ff */
[----:B------:R-:W-:Y:S01]  /*bee0*/  F2FP.SATFINITE.E4M3.F32.PACK_AB_MERGE_C R15, R15, R206, RZ ;  /* 0x000000ce0f0f723e */ /* 0x000fe200048070ff */
[----:B------:R-:W-:Y:S01]  /*bef0*/  IMAD.SHL.U32 R25, R196, 0x40, RZ ;  /* 0x00000040c4197824 */ /* 0x000fe200078e00ff */
[----:B------:R-:W-:Y:S02]  /*bf00*/  F2FP.SATFINITE.E4M3.F32.PACK_AB_MERGE_C R17, R17, R193, RZ ;  /* 0x000000c11111723e */ /* 0x000fe400048070ff */
[----:B------:R-:W-:-:S02]  /*bf10*/  LOP3.LUT R24, R24, 0xf0, RZ, 0xc0, !PT ;  /* 0x000000f018187812 */ /* 0x000fc400078ec0ff */
[----:B------:R-:W-:Y:S02]  /*bf20*/  LOP3.LUT R25, R25, 0x400, RZ, 0xc0, !PT ;  /* 0x0000040019197812 */ /* 0x000fe400078ec0ff */
[----:B------:R-:W-:Y:S02]  /*bf30*/  F2FP.SATFINITE.E4M3.F32.PACK_AB_MERGE_C R16, R16, R208, RZ ;  /* 0x000000d01010723e */ /* 0x000fe400048070ff */
[----:B------:R-:W-:Y:S02]  /*bf40*/  IADD3 R24, R25, UR6, R24 ;  /* 0x0000000619187c10 */ /* 0x000fe4000fffe018 */
[----:B------:R-:W-:Y:S02]  /*bf50*/  PRMT R25, R3, 0x5410, R2 ;  /* 0x0000541003197816 */ /* 0x000fe40000000002 */
        /* <DEDUP_REMOVED lines=10> */
[----:B----4-:R-:W-:Y:S02]  /*c000*/  F2FP.SATFINITE.E4M3.F32.PACK_AB_MERGE_C R22, R22, R199, RZ ;  /* 0x000000c71616723e */ /* 0x010fe400048070ff */
        /* <DEDUP_REMOVED lines=82> */
[----:B------:R-:W0:Y:S01]  /*c530*/  S2R R251, SR_TID.X ;  /* 0x0000000000fb7919 */ /* 0x000e220000002100 */
[----:B------:R-:W-:Y:S02]  /*c540*/  F2FP.SATFINITE.E4M3.F32.PACK_AB_MERGE_C R191, R243, R241, RZ ;  /* 0x000000f1f3bf723e */ /* 0x000fe400048070ff */
[----:B------:R-:W-:Y:S02]  /*c550*/  F2FP.SATFINITE.E4M3.F32.PACK_AB_MERGE_C R193, R247, R245, RZ ;  /* 0x000000f5f7c1723e */ /* 0x000fe400048070ff */
[----:B0-----:R-:W-:-:S05]  /*c560*/  LOP3.LUT R197, R251, 0x60, RZ, 0xc0, !PT ;  /* 0x00000060fbc57812 */ /* 0x001fca00078ec0ff */
[----:B------:R-:W-:Y:S01]  /*c570*/  IMAD R68, R197, 0x8, R24 ;  /* 0x00000008c5447824 */ /* 0x000fe200078e0218 */
[----:B------:R-:W-:Y:S01]  /*c580*/  PRMT R24, R6, 0x5410, R0 ;  /* 0x0000541006187816 */ /* 0x000fe20000000000 */
[----:B------:R-:W-:Y:S01]  /*c590*/  BAR.SYNC.DEFER_BLOCKING 0x0 ;  /* 0x0000000000007b1d */ /* 0x000fe20000010000 */
[----:B--2---:R-:W-:Y:S01]  /*c5a0*/  VIADD R0, R4, 0x2 ;  /* 0x0000000204007836 */ /* 0x004fe20000000000 */
[----:B---3--:R-:W-:-:S04]  /*c5b0*/  ISETP.GE.AND P0, PT, R195, UR8, PT ;  /* 0x00000008c3007c0c */ /* 0x008fc8000bf06270 */
[----:B------:R-:W-:Y:S01]  /*c5c0*/  ISETP.LT.AND P4, PT, R0, UR5, !P0 ;  /* 0x0000000500007c0c */ /* 0x000fe2000c781270 */
[----:B------:R-:W-:Y:S01]  /*c5d0*/  VIADD R0, R4, 0x4 ;  /* 0x0000000404007836 */ /* 0x000fe20000000000 */
[----:B------:R-:W-:Y:S01]  /*c5e0*/  LOP3.LUT R251, R196, 0x7f, RZ, 0xc0, !PT ;  /* 0x0000007fc4fb7812 */ /* 0x000fe200078ec0ff */
[----:B------:R-:W-:Y:S01]  /*c5f0*/  ULDC UR5, c[0x0][0x22c] ;  /* 0x00008b0000057ab9 */ /* 0x000fe20000000800 */
[----:B------:R0:W-:Y:S02]  /*c600*/  STSM.16.M88.4 [R68], R24 ;  /* 0x0000001844007844 */ /* 0x0001e40000000200 */
[----:B------:R-:W-:Y:S02]  /*c610*/  ISETP.LT.AND P3, PT, R0, UR5, !P0 ;  /* 0x0000000500007c0c */ /* 0x000fe4000c761270 */
[----:B------:R-:W-:Y:S01]  /*c620*/  LEA R0, R251, UR6, 0x4 ;  /* 0x00000006fb007c11 */ /* 0x000fe2000f8e20ff */
[----:B------:R-:W-:Y:S01]  /*c630*/  BAR.SYNC.DEFER_BLOCKING 0x0 ;  /* 0x0000000000007b1d */ /* 0x000fe20000010000 */
[----:B------:R-:W-:-:S02]  /*c640*/  PRMT R52, R170, 0x5410, R173 ;  /* 0x00005410aa347816 */ /* 0x000fc400000000ad */
[----:B------:R-:W-:Y:S02]  /*c650*/  PRMT R54, R104, 0x5410, R109 ;  /* 0x0000541068367816 */ /* 0x000fe4000000006d */
[----:B------:R-:W-:Y:S01]  /*c660*/  PRMT R57, R175, 0x5410, R176 ;  /* 0x00005410af397816 */ /* 0x000fe200000000b0 */
[----:B------:R-:W-:Y:S01]  /*c670*/  VIADD R2, R4, 0x1 ;  /* 0x0000000104027836 */ /* 0x000fe20000000000 */
[----:B------:R-:W-:Y:S01]  /*c680*/  PRMT R59, R114, 0x5410, R119 ;  /* 0x00005410723b7816 */ /* 0x000fe20000000077 */
[----:B------:R-:W-:Y:S01]  /*c690*/  ULDC UR6, c[0x0][0x22c] ;  /* 0x00008b0000067ab9 */ /* 0x000fe20000000800 */
[----:B------:R-:W1:Y:S01]  /*c6a0*/  LDS.128 R28, [R0] ;  /* 0x00000000001c7984 */ /* 0x000e620000000c00 */
[----:B0-----:R-:W-:Y:S02]  /*c6b0*/  PRMT R24, R5, 0x5410, R8 ;  /* 0x0000541005187816 */ /* 0x001fe40000000008 */
[----:B------:R-:W-:Y:S02]  /*c6c0*/  PRMT R25, R7, 0x5410, R9 ;  /* 0x0000541007197816 */ /* 0x000fe40000000009 */
[----:B------:R-:W-:-:S02]  /*c6d0*/  PRMT R26, R32, 0x5410, R37 ;  /* 0x00005410201a7816 */ /* 0x000fc40000000025 */
[----:B------:R-:W-:Y:S01]  /*c6e0*/  PRMT R27, R34, 0x5410, R39 ;  /* 0x00005410221b7816 */ /* 0x000fe20000000027 */
[----:B------:R-:W-:Y:S06]  /*c6f0*/  BAR.SYNC.DEFER_BLOCKING 0x0 ;  /* 0x0000000000007b1d */ /* 0x000fec0000010000 */
[----:B------:R0:W-:Y:S02]  /*c700*/  STSM.16.M88.4 [R68], R24 ;  /* 0x0000001844007844 */ /* 0x0001e40000000200 */
[----:B0-----:R-:W-:Y:S02]  /*c710*/  PRMT R24, R10, 0x5410, R13 ;  /* 0x000054100a187816 */ /* 0x001fe4000000000d */
[----:B------:R-:W-:Y:S01]  /*c720*/  PRMT R25, R11, 0x5410, R12 ;  /* 0x000054100b197816 */ /* 0x000fe2000000000c */
[----:B------:R-:W-:Y:S01]  /*c730*/  BAR.SYNC.DEFER_BLOCKING 0x0 ;  /* 0x0000000000007b1d */ /* 0x000fe20000010000 */
[----:B------:R-:W-:-:S02]  /*c740*/  PRMT R26, R40, 0x5410, R45 ;  /* 0x00005410281a7816 */ /* 0x000fc4000000002d */
[----:B------:R-:W-:-:S03]  /*c750*/  PRMT R27, R42, 0x5410, R47 ;  /* 0x000054102a1b7816 */ /* 0x000fc6000000002f */
[----:B------:R-:W0:Y:S02]  /*c760*/  LDS.128 R8, [R0] ;  /* 0x0000000000087984 */ /* 0x000e240000000c00 */
[----:B------:R-:W-:Y:S06]  /*c770*/  BAR.SYNC.DEFER_BLOCKING 0x0 ;  /* 0x0000000000007b1d */ /* 0x000fec0000010000 */
[----:B------:R2:W-:Y:S02]  /*c780*/  STSM.16.M88.4 [R68], R24 ;  /* 0x0000001844007844 */ /* 0x0005e40000000200 */
[----:B--2---:R-:W-:-:S02]  /*c790*/  PRMT R24, R14, 0x5410, R17 ;  /* 0x000054100e187816 */ /* 0x004fc40000000011 */
[----:B------:R-:W-:Y:S01]  /*c7a0*/  PRMT R25, R15, 0x5410, R16 ;  /* 0x000054100f197816 */ /* 0x000fe20000000010 */
[----:B------:R-:W-:Y:S01]  /*c7b0*/  BAR.SYNC.DEFER_BLOCKING 0x0 ;  /* 0x0000000000007b1d */ /* 0x000fe20000010000 */
[----:B------:R-:W-:Y:S02]  /*c7c0*/  PRMT R26, R48, 0x5410, R53 ;  /* 0x00005410301a7816 */ /* 0x000fe40000000035 */
[----:B------:R-:W-:-:S03]  /*c7d0*/  PRMT R27, R50, 0x5410, R55 ;  /* 0x00005410321b7816 */ /* 0x000fc60000000037 */
[----:B------:R-:W2:Y:S02]  /*c7e0*/  LDS.128 R12, [R0] ;  /* 0x00000000000c7984 */ /* 0x000ea40000000c00 */
[----:B------:R-:W-:Y:S06]  /*c7f0*/  BAR.SYNC.DEFER_BLOCKING 0x0 ;  /* 0x0000000000007b1d */ /* 0x000fec0000010000 */
[----:B------:R3:W-:Y:S02]  /*c800*/  STSM.16.M88.4 [R68], R24 ;  /* 0x0000001844007844 */ /* 0x0007e40000000200 */
[----:B---3--:R-:W-:-:S02]  /*c810*/  PRMT R24, R18, 0x5410, R21 ;  /* 0x0000541012187816 */ /* 0x008fc40000000015 */
[----:B------:R-:W-:Y:S01]  /*c820*/  PRMT R25, R19, 0x5410, R20 ;  /* 0x0000541013197816 */ /* 0x000fe20000000014 */
[----:B------:R-:W-:Y:S01]  /*c830*/  BAR.SYNC.DEFER_BLOCKING 0x0 ;  /* 0x0000000000007b1d */ /* 0x000fe20000010000 */
[----:B------:R-:W-:Y:S02]  /*c840*/  PRMT R26, R56, 0x5410, R61 ;  /* 0x00005410381a7816 */ /* 0x000fe4000000003d */
[----:B------:R-:W-:-:S03]  /*c850*/  PRMT R27, R58, 0x5410, R63 ;  /* 0x000054103a1b7816 */ /* 0x000fc6000000003f */
[----:B------:R-:W3:Y:S02]  /*c860*/  LDS.128 R16, [R0] ;  /* 0x0000000000107984 */ /* 0x000ee40000000c00 */
[----:B------:R-:W-:Y:S06]  /*c870*/  BAR.SYNC.DEFER_BLOCKING 0x0 ;  /* 0x0000000000007b1d */ /* 0x000fec0000010000 */
[----:B------:R4:W-:Y:S02]  /*c880*/  STSM.16.M88.4 [R68], R24 ;  /* 0x0000001844007844 */ /* 0x0009e40000000200 */
[----:B----4-:R-:W-:-:S02]  /*c890*/  PRMT R24, R22, 0x5410, R153 ;  /* 0x0000541016187816 */ /* 0x010fc40000000099 */
[----:B------:R-:W-:Y:S01]  /*c8a0*/  PRMT R25, R23, 0x5410, R152 ;  /* 0x0000541017197816 */ /* 0x000fe20000000098 */
[----:B------:R-:W-:Y:S01]  /*c8b0*/  BAR.SYNC.DEFER_BLOCKING 0x0 ;  /* 0x0000000000007b1d */ /* 0x000fe20000010000 */
[----:B------:R-:W-:Y:S02]  /*c8c0*/  PRMT R26, R64, 0x5410, R69 ;  /* 0x00005410401a7816 */ /* 0x000fe40000000045 */
[----:B------:R-:W-:-:S03]  /*c8d0*/  PRMT R27, R66, 0x5410, R71 ;  /* 0x00005410421b7816 */ /* 0x000fc60000000047 */
[----:B------:R-:W4:Y:S02]  /*c8e0*/  LDS.128 R20, [R0] ;  /* 0x0000000000147984 */ /* 0x000f240000000c00 */
[----:B------:R-:W-:Y:S06]  /*c8f0*/  BAR.SYNC.DEFER_BLOCKING 0x0 ;  /* 0x0000000000007b1d */ /* 0x000fec0000010000 */
[----:B------:R1:W-:Y:S02]  /*c900*/  STSM.16.M88.4 [R68], R24 ;  /* 0x0000001844007844 */ /* 0x0003e40000000200 */
[----:B------:R-:W-:Y:S06]  /*c910*/  BAR.SYNC.DEFER_BLOCKING 0x0 ;  /* 0x0000000000007b1d */ /* 0x000fec0000010000 */
[----:B------:R-:W4:Y:S01]  /*c920*/  LDS.128 R32, [R0] ;  /* 0x0000000000207984 */ /* 0x000f220000000c00 */
[----:B-1----:R-:W-:-:S02]  /*c930*/  PRMT R24, R154, 0x5410, R157 ;  /* 0x000054109a187816 */ /* 0x002fc4000000009d */
[----:B------:R-:W-:Y:S02]  /*c940*/  PRMT R25, R155, 0x5410, R156 ;  /* 0x000054109b197816 */ /* 0x000fe4000000009c */
[----:B------:R-:W-:Y:S02]  /*c950*/  PRMT R26, R72, 0x5410, R77 ;  /* 0x00005410481a7816 */ /* 0x000fe4000000004d */
[----:B------:R-:W-:Y:S01]  /*c960*/  PRMT R27, R74, 0x5410, R79 ;  /* 0x000054104a1b7816 */ /* 0x000fe2000000004f */
        /* <DEDUP_REMOVED lines=25> */
[----:B------:R-:W-:Y:S02]  /*cb00*/  STSM.16.M88.4 [R68], R24 ;  /* 0x0000001844007844 */ /* 0x000fe40000000200 */
[----:B------:R-:W-:Y:S01]  /*cb10*/  BAR.SYNC.DEFER_BLOCKING 0x0 ;  /* 0x0000000000007b1d */ /* 0x000fe20000010000 */
[----:B------:R-:W-:-:S02]  /*cb20*/  PRMT R53, R171, 0x5410, R172 ;  /* 0x00005410ab357816 */ /* 0x000fc400000000ac */
[----:B------:R-:W-:-:S03]  /*cb30*/  PRMT R55, R106, 0x5410, R111 ;  /* 0x000054106a377816 */ /* 0x000fc6000000006f */
[----:B------:R-:W1:Y:S02]  /*cb40*/  LDS.128 R48, [R0] ;  /* 0x0000000000307984 */ /* 0x000e640000000c00 */
        /* <DEDUP_REMOVED lines=11> */
[----:B------:R-:W1:Y:S01]  /*cc00*/  LDS.128 R52, [R0] ;  /* 0x0000000000347984 */ /* 0x000e620000000c00 */
[----:B------:R-:W-:Y:S02]  /*cc10*/  PRMT R62, R120, 0x5410, R125 ;  /* 0x00005410783e7816 */ /* 0x000fe4000000007d */
[----:B------:R-:W-:Y:S01]  /*cc20*/  PRMT R63, R122, 0x5410, R127 ;  /* 0x000054107a3f7816 */ /* 0x000fe2000000007f */
        /* <DEDUP_REMOVED lines=9> */
[----:B------:R0:W-:Y:S02]  /*ccc0*/  STSM.16.M88.4 [R68], R64 ;  /* 0x0000004044007844 */ /* 0x0001e40000000200 */
[----:B------:R-:W-:Y:S06]  /*ccd0*/  BAR.SYNC.DEFER_BLOCKING 0x0 ;  /* 0x0000000000007b1d */ /* 0x000fec0000010000 */
[----:B------:R-:W1:Y:S01]  /*cce0*/  LDS.128 R60, [R0] ;  /* 0x00000000003c7984 */ /* 0x000e620000000c00 */
[----:B0-----:R-:W-:-:S02]  /*ccf0*/  PRMT R64, R186, 0x5410, R189 ;  /* 0x00005410ba407816 */ /* 0x001fc400000000bd */
[----:B------:R-:W-:Y:S02]  /*cd00*/  PRMT R65, R187, 0x5410, R188 ;  /* 0x00005410bb417816 */ /* 0x000fe400000000bc */
[----:B------:R-:W-:Y:S02]  /*cd10*/  PRMT R66, R136, 0x5410, R141 ;  /* 0x0000541088427816 */ /* 0x000fe4000000008d */
[----:B------:R-:W-:Y:S01]  /*cd20*/  PRMT R67, R138, 0x5410, R143 ;  /* 0x000054108a437816 */ /* 0x000fe2000000008f */
[----:B------:R-:W-:Y:S06]  /*cd30*/  BAR.SYNC.DEFER_BLOCKING 0x0 ;  /* 0x0000000000007b1d */ /* 0x000fec0000010000 */
[----:B------:R-:W-:Y:S02]  /*cd40*/  STSM.16.M88.4 [R68], R64 ;  /* 0x0000004044007844 */ /* 0x000fe40000000200 */
[----:B------:R-:W-:Y:S01]  /*cd50*/  BAR.SYNC.DEFER_BLOCKING 0x0 ;  /* 0x0000000000007b1d */ /* 0x000fe20000010000 */
[----:B------:R-:W-:-:S02]  /*cd60*/  F2FP.SATFINITE.E4M3.F32.PACK_AB_MERGE_C R149, R149, R148, RZ ;  /* 0x000000949595723e */ /* 0x000fc400048070ff */
[----:B------:R-:W-:Y:S02]  /*cd70*/  F2FP.SATFINITE.E4M3.F32.PACK_AB_MERGE_C R151, R151, R150, RZ ;  /* 0x000000969797723e */ /* 0x000fe400048070ff */
[----:B------:R-:W-:Y:S01]  /*cd80*/  ISETP.LT.AND P6, PT, R2, UR4, !P0 ;  /* 0x0000000402007c0c */ /* 0x000fe2000c7c1270 */
[----:B------:R-:W0:Y:S01]  /*cd90*/  LDS.128 R64, [R0] ;  /* 0x0000000000407984 */ /* 0x000e220000000c00 */
[----:B------:R-:W-:Y:S01]  /*cda0*/  VIADD R2, R4, 0x3 ;  /* 0x0000000304027836 */ /* 0x000fe20000000000 */
[----:B------:R-:W-:Y:S01]  /*cdb0*/  PRMT R76, R190, 0x5410, R193 ;  /* 0x00005410be4c7816 */ /* 0x000fe200000000c1 */
[----:B------:R-:W-:Y:S01]  /*cdc0*/  ULDC UR4, c[0x0][0x22c] ;  /* 0x00008b0000047ab9 */ /* 0x000fe20000000800 */
[----:B------:R-:W-:Y:S02]  /*cdd0*/  PRMT R77, R191, 0x5410, R192 ;  /* 0x00005410bf4d7816 */ /* 0x000fe400000000c0 */
[----:B------:R-:W-:Y:S02]  /*cde0*/  PRMT R78, R144, 0x5410, R149 ;  /* 0x00005410904e7816 */ /* 0x000fe40000000095 */
[----:B------:R-:W-:Y:S01]  /*cdf0*/  PRMT R79, R146, 0x5410, R151 ;  /* 0x00005410924f7816 */ /* 0x000fe20000000097 */
[----:B------:R-:W-:Y:S01]  /*ce00*/  BAR.SYNC.DEFER_BLOCKING 0x0 ;  /* 0x0000000000007b1d */ /* 0x000fe20000010000 */
[----:B------:R-:W-:-:S05]  /*ce10*/  ISETP.LT.AND P5, PT, R2, UR4, !P0 ;  /* 0x0000000402007c0c */ /* 0x000fca000c7a1270 */
[----:B------:R-:W-:Y:S02]  /*ce20*/  ULDC UR4, c[0x0][0x244] ;  /* 0x0000910000047ab9 */ /* 0x000fe40000000800 */
[----:B------:R-:W-:Y:S01]  /*ce30*/  IMAD R3, R195, UR4, RZ ;  /* 0x00000004c3037c24 */ /* 0x000fe2000f8e02ff */
[----:B------:R-:W-:-:S04]  /*ce40*/  ULDC.64 UR4, c[0x0][0x220] ;  /* 0x0000880000047ab9 */ /* 0x000fc80000000a00 */
[C---:B------:R-:W-:Y:S01]  /*ce50*/  IADD3 R2, P2, R3.reuse, UR4, RZ ;  /* 0x0000000403027c10 */ /* 0x040fe2000ff5e0ff */
[----:B------:R-:W-:Y:S01]  /*ce60*/  ULDC UR4, c[0x0][0x248] ;  /* 0x0000920000047ab9 */ /* 0x000fe20000000800 */
[----:B------:R-:W-:Y:S01]  /*ce70*/  STSM.16.M88.4 [R68], R76 ;  /* 0x0000004c44007844 */ /* 0x000fe20000000200 */
[C---:B------:R-:W-:Y:S01]  /*ce80*/  IMAD R69, R4.reuse, UR4, RZ ;  /* 0x0000000404457c24 */ /* 0x040fe2000f8e02ff */
[----:B------:R-:W-:Y:S01]  /*ce90*/  ISETP.LT.AND P1, PT, R4, UR9, !P0 ;  /* 0x0000000904007c0c */ /* 0x000fe2000c721270 */
[----:B------:R-:W-:Y:S01]  /*cea0*/  ULDC UR4, c[0x0][0x248] ;  /* 0x0000920000047ab9 */ /* 0x000fe20000000800 */
[----:B------:R-:W-:Y:S02]  /*ceb0*/  LEA.HI.X.SX32 R3, R3, UR5, 0x1, P2 ;  /* 0x0000000503037c11 */ /* 0x000fe400090f0eff */
[----:B------:R-:W-:Y:S01]  /*cec0*/  PRMT R73, R28, 0x7770, RZ ;  /* 0x000077701c497816 */ /* 0x000fe200000000ff */
[----:B------:R-:W-:Y:S01]  /*ced0*/  VIADD R5, R4, 0x5 ;  /* 0x0000000504057836 */ /* 0x000fe20000000000 */
[----:B------:R-:W-:Y:S01]  /*cee0*/  BAR.SYNC.DEFER_BLOCKING 0x0 ;  /* 0x0000000000007b1d */ /* 0x000fe20000010000 */
[----:B------:R-:W-:-:S04]  /*cef0*/  IADD3 R6, P2, R69, R2, RZ ;  /* 0x0000000245067210 */ /* 0x000fc80007f5e0ff */
[C---:B------:R-:W-:Y:S01]  /*cf00*/  LEA.HI.X.SX32 R7, R69.reuse, R3, 0x1, P2 ;  /* 0x0000000345077211 */ /* 0x040fe200010f0eff */
[----:B------:R-:W-:Y:S01]  /*cf10*/  VIADD R69, R69, UR4 ;  /* 0x0000000445457c36 */ /* 0x000fe20008000000 */
[----:B------:R-:W-:Y:S01]  /*cf20*/  ULDC UR4, c[0x0][0x22c] ;  /* 0x00008b0000047ab9 */ /* 0x000fe20000000800 */
[----:B------:R-:W-:Y:S01]  /*cf30*/  PRMT R75, R28, 0x7771, RZ ;  /* 0x000077711c4b7816 */ /* 0x000fe200000000ff */
[----:B------:R-:W-:Y:S01]  /*cf40*/  ULDC UR5, c[0x0][0x22c] ;  /* 0x00008b0000057ab9 */ /* 0x000fe20000000800 */
[----:B------:R-:W-:Y:S01]  /*cf50*/  ISETP.LT.AND P2, PT, R5, UR4, !P0 ;  /* 0x0000000405007c0c */ /* 0x000fe2000c741270 */
[----:B------:R-:W-:Y:S01]  /*cf60*/  ULDC UR4, c[0x0][0x248] ;  /* 0x0000920000047ab9 */ /* 0x000fe20000000800 */
[----:B------:R-:W-:Y:S01]  /*cf70*/  VIADD R5, R4, 0x6 ;  /* 0x0000000604057836 */ /* 0x000fe20000000000 */
[----:B------:R2:W-:Y:S01]  /*cf80*/  @P1 STG.E.U8 desc[UR12][R6.64], R73 ;  /* 0x0000004906001986 */ /* 0x0005e2000c10110c */
[----:B------:R-:W-:-:S04]  /*cf90*/  IADD3 R70, P1, R69, R2, RZ ;  /* 0x0000000245467210 */ /* 0x000fc80007f3e0ff */
[C---:B------:R-:W-:Y:S01]  /*cfa0*/  LEA.HI.X.SX32 R71, R69.reuse, R3, 0x1, P1 ;  /* 0x0000000345477211 */ /* 0x040fe200008f0eff */
[----:B------:R-:W-:Y:S01]  /*cfb0*/  VIADD R69, R69, UR4 ;  /* 0x0000000445457c36 */ /* 0x000fe20008000000 */
[----:B------:R-:W-:-:S03]  /*cfc0*/  ULDC UR4, c[0x0][0x248] ;  /* 0x0000920000047ab9 */ /* 0x000fc60000000800 */
[----:B------:R3:W-:Y:S01]  /*cfd0*/  @P6 STG.E.U8 desc[UR12][R70.64], R75 ;  /* 0x0000004b46006986 */ /* 0x0007e2000c10110c */
[C---:B------:R-:W-:Y:S01]  /*cfe0*/  VIADD R72, R69.reuse, UR4 ;  /* 0x0000000445487c36 */ /* 0x040fe20008000000 */
[-C--:B--2---:R-:W-:Y:S01]  /*cff0*/  IADD3 R6, P6, R69, R2.reuse, RZ ;  /* 0x0000000245067210 */ /* 0x084fe20007fde0ff */
[----:B------:R-:W-:Y:S01]  /*d000*/  ULDC UR4, c[0x0][0x248] ;  /* 0x0000920000047ab9 */ /* 0x000fe20000000800 */
[----:B------:R-:W-:Y:S01]  /*d010*/  ISETP.LT.AND P1, PT, R5, UR5, !P0 ;  /* 0x0000000505007c0c */ /* 0x000fe2000c721270 */
[----:B------:R-:W-:Y:S01]  /*d020*/  VIADD R73, R72, UR4 ;  /* 0x0000000448497c36 */ /* 0x000fe20008000000 */
[-C--:B------:R-:W-:Y:S01]  /*d030*/  LEA.HI.X.SX32 R7, R69, R3.reuse, 0x1, P6 ;  /* 0x0000000345077211 */ /* 0x080fe200030f0eff */
[----:B------:R-:W-:Y:S01]  /*d040*/  VIADD R5, R4, 0x7 ;  /* 0x0000000704057836 */ /* 0x000fe20000000000 */
[C---:B------:R-:W-:Y:S01]  /*d050*/  IADD3 R68, P6, R72.reuse, R2, RZ ;  /* 0x0000000248447210 */ /* 0x040fe20007fde0ff */
[----:B------:R-:W-:Y:S01]  /*d060*/  ULDC UR5, c[0x0][0x22c] ;  /* 0x00008b0000057ab9 */ /* 0x000fe20000000800 */
[----:B------:R-:W-:Y:S01]  /*d070*/  PRMT R79, R29, 0x7770, RZ ;  /* 0x000077701d4f7816 */ /* 0x000fe200000000ff */
[----:B------:R-:W-:Y:S01]  /*d080*/  ULDC UR4, c[0x0][0x248] ;  /* 0x0000920000047ab9 */ /* 0x000fe20000000800 */
[----:B------:R-:W-:-:S02]  /*d090*/  LEA.HI.X.SX32 R69, R72, R3, 0x1, P6 ;  /* 0x0000000348457211 */ /* 0x000fc400030f0eff */
[-C--:B---3--:R-:W-:Y:S01]  /*d0a0*/  IADD3 R70, P6, R73, R2.reuse, RZ ;  /* 0x0000000249467210 */ /* 0x088fe20007fde0ff */
[----:B------:R2:W-:Y:S01]  /*d0b0*/  @P4 STG.E.U8 desc[UR12][R6.64], R79 ;  /* 0x0000004f06004986 */ /* 0x0005e2000c10110c */
[----:B------:R-:W-:Y:S01]  /*d0c0*/  ISETP.LT.AND P4, PT, R5, UR5, !P0 ;  /* 0x0000000505007c0c */ /* 0x000fe2000c781270 */
[----:B------:R-:W-:Y:S01]  /*d0d0*/  VIADD R5, R4, 0x8 ;  /* 0x0000000804057836 */ /* 0x000fe20000000000 */
[----:B------:R-:W-:Y:S01]  /*d0e0*/  PRMT R75, R29, 0x7771, RZ ;  /* 0x000077711d4b7816 */ /* 0x000fe200000000ff */
[----:B------:R-:W-:Y:S01]  /*d0f0*/  ULDC UR5, c[0x0][0x22c] ;  /* 0x00008b0000057ab9 */ /* 0x000fe20000000800 */
[CC--:B------:R-:W-:Y:S01]  /*d100*/  LEA.HI.X.SX32 R71, R73.reuse, R3.reuse, 0x1, P6 ;  /* 0x0000000349477211 */ /* 0x0c0fe200030f0eff */
[----:B------:R-:W-:Y:S01]  /*d110*/  VIADD R73, R73, UR4 ;  /* 0x0000000449497c36 */ /* 0x000fe20008000000 */
[----:B------:R-:W-:Y:S01]  /*d120*/  PRMT R77, R30, 0x7770, RZ ;  /* 0x000077701e4d7816 */ /* 0x000fe200000000ff */
[----:B------:R3:W-:Y:S01]  /*d130*/  @P5 STG.E.U8 desc[UR12][R68.64], R75 ;  /* 0x0000004b44005986 */ /* 0x0007e2000c10110c */
[----:B------:R-:W-:Y:S01]  /*d140*/  ISETP.LT.AND P6, PT, R5, UR5, !P0 ;  /* 0x0000000505007c0c */ /* 0x000fe2000c7c1270 */
[C---:B------:R-:W-:Y:S01]  /*d150*/  VIADD R5, R4.reuse, 0x9 ;  /* 0x0000000904057836 */ /* 0x040fe20000000000 */
[----:B------:R-:W-:Y:S01]  /*d160*/  ULDC UR4, c[0x0][0x248] ;  /* 0x0000920000047ab9 */ /* 0x000fe20000000800 */
[----:B------:R4:W-:Y:S01]  /*d170*/  @P3 STG.E.U8 desc[UR12][R70.64], R77 ;  /* 0x0000004d46003986 */ /* 0x0009e2000c10110c */
[CC--:B--2---:R-:W-:Y:S01]  /*d180*/  IADD3 R6, P3, R73.reuse, R2.reuse, RZ ;  /* 0x0000000249067210 */ /* 0x0c4fe20007f7e0ff */
[----:B------:R-:W-:Y:S01]  /*d190*/  ULDC UR5, c[0x0][0x22c] ;  /* 0x00008b0000057ab9 */ /* 0x000fe20000000800 */
[----:B------:R-:W-:Y:S01]  /*d1a0*/  VIADD R72, R73, UR4 ;  /* 0x0000000449487c36 */ /* 0x000fe20008000000 */
[----:B------:R-:W-:Y:S01]  /*d1b0*/  ISETP.LT.AND P5, PT, R5, UR5, !P0 ;  /* 0x0000000505007c0c */ /* 0x000fe2000c7a1270 */
[----:B------:R-:W-:Y:S01]  /*d1c0*/  VIADD R5, R4, 0xa ;  /* 0x0000000a04057836 */ /* 0x000fe20000000000 */
[----:B------:R-:W-:Y:S01]  /*d1d0*/  LEA.HI.X.SX32 R7, R73, R3, 0x1, P3 ;  /* 0x0000000349077211 */ /* 0x000fe200018f0eff */
[----:B------:R-:W-:Y:S01]  /*d1e0*/  ULDC UR4, c[0x0][0x22c] ;  /* 0x00008b0000047ab9 */ /* 0x000fe20000000800 */
[----:B---3--:R-:W-:Y:S01]  /*d1f0*/  PRMT R75, R30, 0x7771, RZ ;  /* 0x000077711e4b7816 */ /* 0x008fe200000000ff */
[----:B------:R-:W-:Y:S01]  /*d200*/  ULDC UR5, c[0x0][0x22c] ;  /* 0x00008b0000057ab9 */ /* 0x000fe20000000800 */
[----:B------:R-:W-:-:S03]  /*d210*/  IADD3 R68, P3, R72, R2, RZ ;  /* 0x0000000248447210 */ /* 0x000fc60007f7e0ff */
[----:B------:R2:W-:Y:S01]  /*d220*/  @P2 STG.E.U8 desc[UR12][R6.64], R75 ;  /* 0x0000004b06002986 */ /* 0x0005e2000c10110c */
[----:B------:R-:W-:Y:S01]  /*d230*/  ISETP.LT.AND P2, PT, R5, UR4, !P0 ;  /* 0x0000000405007c0c */ /* 0x000fe2000c741270 */
[----:B------:R-:W-:Y:S01]  /*d240*/  ULDC UR4, c[0x0][0x248] ;  /* 0x0000920000047ab9 */ /* 0x000fe20000000800 */
[C---:B------:R-:W-:Y:S01]  /*d250*/  LEA.HI.X.SX32 R69, R72.reuse, R3, 0x1, P3 ;  /* 0x0000000348457211 */ /* 0x040fe200018f0eff */
[----:B------:R-:W-:Y:S01]  /*d260*/  VIADD R72, R72, UR4 ;  /* 0x0000000448487c36 */ /* 0x000fe20008000000 */
[----:B------:R-:W-:Y:S01]  /*d270*/  PRMT R73, R31, 0x7770, RZ ;  /* 0x000077701f497816 */ /* 0x000fe200000000ff */
[----:B------:R-:W-:Y:S01]  /*d280*/  VIADD R5, R4, 0xb ;  /* 0x0000000b04057836 */ /* 0x000fe20000000000 */
[----:B------:R-:W-:-:S03]  /*d290*/  ULDC UR4, c[0x0][0x22c] ;  /* 0x00008b0000047ab9 */ /* 0x000fc60000000800 */
[----:B------:R3:W-:Y:S01]  /*d2a0*/  @P1 STG.E.U8 desc[UR12][R68.64], R73 ;  /* 0x0000004944001986 */ /* 0x0007e2000c10110c */
[C---:B----4-:R-:W-:Y:S02]  /*d2b0*/  IADD3 R70, P1, R72.reuse, R2, RZ ;  /* 0x0000000248467210 */ /* 0x050fe40007f3e0ff */
[----:B------:R-:W-:Y:S01]  /*d2c0*/  ISETP.LT.AND P3, PT, R5, UR4, !P0 ;  /* 0x0000000405007c0c */ /* 0x000fe2000c761270 */
[----:B------:R-:W-:Y:S01]  /*d2d0*/  ULDC UR4, c[0x0][0x248] ;  /* 0x0000920000047ab9 */ /* 0x000fe20000000800 */
[C---:B------:R-:W-:Y:S01]  /*d2e0*/  LEA.HI.X.SX32 R71, R72.reuse, R3, 0x1, P1 ;  /* 0x0000000348477211 */ /* 0x040fe200008f0eff */
[----:B------:R-:W-:Y:S01]  /*d2f0*/  VIADD R72, R72, UR4 ;  /* 0x0000000448487c36 */ /* 0x000fe20008000000 */
[----:B--2---:R-:W-:Y:S01]  /*d300*/  PRMT R75, R31, 0x7771, RZ ;  /* 0x000077711f4b7816 */ /* 0x004fe200000000ff */
[----:B------:R-:W-:Y:S01]  /*d310*/  ULDC UR4, c[0x0][0x248] ;  /* 0x0000920000047ab9 */ /* 0x000fe20000000800 */
[----:B------:R-:W-:-:S03]  /*d320*/  VIADD R5, R4, 0xc ;  /* 0x0000000c04057836 */ /* 0x000fc60000000000 */
[----:B------:R2:W-:Y:S01]  /*d330*/  @P4 STG.E.U8 desc[UR12][R70.64], R75 ;  /* 0x0000004b46004986 */ /* 0x0005e2000c10110c */
[CC--:B------:R-:W-:Y:S01]  /*d340*/  IADD3 R6, P4, R72.reuse, R2.reuse, RZ ;  /* 0x0000000248067210 */ /* 0x0c0fe20007f9e0ff */
[----:B---3--:R-:W-:Y:S01]  /*d350*/  VIADD R69, R72, UR4 ;  /* 0x0000000448457c36 */ /* 0x008fe20008000000 */
[----:B------:R-:W-:Y:S01]  /*d360*/  ULDC UR4, c[0x0][0x248] ;  /* 0x0000920000047ab9 */ /* 0x000fe20000000800 */
[----:B------:R-:W-:Y:S02]  /*d370*/  PRMT R77, R28, 0x7772, RZ ;  /* 0x000077721c4d7816 */ /* 0x000fe400000000ff */
[-C--:B------:R-:W-:Y:S02]  /*d380*/  LEA.HI.X.SX32 R7, R72, R3.reuse, 0x1, P4 ;  /* 0x0000000348077211 */ /* 0x080fe400020f0eff */
[----:B------:R-:W-:Y:S01]  /*d390*/  PRMT R73, R28, 0x7773, RZ ;  /* 0x000077731c497816 */ /* 0x000fe200000000ff */
[----:B------:R-:W-:Y:S01]  /*d3a0*/  VIADD R28, R69, UR4 ;  /* 0x00000004451c7c36 */ /* 0x000fe20008000000 */
[----:B------:R-:W-:Y:S01]  /*d3b0*/  ISETP.LT.AND P1, PT, R5, UR5, !P0 ;  /* 0x0000000505007c0c */ /* 0x000fe2000c721270 */
[----:B------:R-:W-:Y:S01]  /*d3c0*/  VIADD R5, R4, 0xd ;  /* 0x0000000d04057836 */ /* 0x000fe20000000000 */
[CC--:B------:R-:W-:Y:S01]  /*d3d0*/  IADD3 R68, P4, R69.reuse, R2.reuse, RZ ;  /* 0x0000000245447210 */ /* 0x0c0fe20007f9e0ff */
[----:B------:R3:W-:Y:S01]  /*d3e0*/  @P6 STG.E.U8 desc[UR12][R6.64], R77 ;  /* 0x0000004d06006986 */ /* 0x0007e2000c10110c */
[----:B------:R-:W-:Y:S01]  /*d3f0*/  ULDC UR5, c[0x0][0x22c] ;  /* 0x00008b0000057ab9 */ /* 0x000fe20000000800 */
[----:B--2---:R-:W-:Y:S01]  /*d400*/  IADD3 R70, P6, R28, R2, RZ ;  /* 0x000000021c467210 */ /* 0x004fe20007fde0ff */
[----:B------:R-:W-:Y:S01]  /*d410*/  ULDC UR4, c[0x0][0x248] ;  /* 0x0000920000047ab9 */ /* 0x000fe20000000800 */
[----:B------:R-:W-:-:S02]  /*d420*/  LEA.HI.X.SX32 R69, R69, R3, 0x1, P4 ;  /* 0x0000000345457211 */ /* 0x000fc400020f0eff */
[----:B------:R-:W-:Y:S01]  /*d430*/  ISETP.LT.AND P4, PT, R5, UR5, !P0 ;  /* 0x0000000505007c0c */ /* 0x000fe2000c781270 */
[----:B------:R-:W-:Y:S01]  /*d440*/  VIADD R5, R4, 0xe ;  /* 0x0000000e04057836 */ /* 0x000fe20000000000 */
[C---:B------:R-:W-:Y:S01]  /*d450*/  LEA.HI.X.SX32 R71, R28.reuse, R3, 0x1, P6 ;  /* 0x000000031c477211 */ /* 0x040fe200030f0eff */
[----:B------:R-:W-:Y:S01]  /*d460*/  VIADD R28, R28, UR4 ;  /* 0x000000041c1c7c36 */ /* 0x000fe20008000000 */
[----:B------:R-:W-:Y:S01]  /*d470*/  PRMT R75, R29, 0x7772, RZ ;  /* 0x000077721d4b7816 */ /* 0x000fe200000000ff */
[----:B------:R-:W-:Y:S01]  /*d480*/  ULDC UR5, c[0x0][0x22c] ;  /* 0x00008b0000057ab9 */ /* 0x000fe20000000800 */
[----:B------:R2:W-:Y:S01]  /*d490*/  @P5 STG.E.U8 desc[UR12][R68.64], R73 ;  /* 0x0000004944005986 */ /* 0x0005e2000c10110c */
[----:B------:R-:W-:Y:S01]  /*d4a0*/  ISETP.LT.AND P6, PT, R5, UR5, !P0 ;  /* 0x0000000505007c0c */ /* 0x000fe2000c7c1270 */
[----:B------:R-:W-:Y:S01]  /*d4b0*/  VIADD R5, R4, 0xf ;  /* 0x0000000f04057836 */ /* 0x000fe20000000000 */
[----:B------:R-:W-:Y:S01]  /*d4c0*/  ULDC UR4, c[0x0][0x248] ;  /* 0x0000920000047ab9 */ /* 0x000fe20000000800 */
[----:B------:R4:W-:Y:S01]  /*d4d0*/  @P2 STG.E.U8 desc[UR12][R70.64], R75 ;  /* 0x0000004b46002986 */ /* 0x0009e2000c10110c */
[----:B---3--:R-:W-:Y:S01]  /*d4e0*/  IADD3 R6, P2, R28, R2, RZ ;  /* 0x000000021c067210 */ /* 0x008fe20007f5e0ff */
[----:B------:R-:W-:-:S02]  /*d4f0*/  ULDC UR5, c[0x0][0x22c] ;  /* 0x00008b0000057ab9 */ /* 0x000fc40000000800 */
[----:B------:R-:W-:Y:S01]  /*d500*/  ISETP.LT.AND P5, PT, R5, UR5, !P0 ;  /* 0x0000000505007c0c */ /* 0x000fe2000c7a1270 */
[----:B------:R-:W-:Y:S01]  /*d510*/  VIADD R5, R4, 0x10 ;  /* 0x0000001004057836 */ /* 0x000fe20000000000 */
[C---:B------:R-:W-:Y:S01]  /*d520*/  LEA.HI.X.SX32 R7, R28.reuse, R3, 0x1, P2 ;  /* 0x000000031c077211 */ /* 0x040fe200010f0eff */
[----:B------:R-:W-:Y:S01]  /*d530*/  ULDC UR5, c[0x0][0x22c] ;  /* 0x00008b0000057ab9 */ /* 0x000fe20000000800 */
[----:B--2---:R-:W-:Y:S01]  /*d540*/  VIADD R68, R28, UR4 ;  /* 0x000000041c447c36 */ /* 0x004fe20008000000 */
[----:B------:R-:W-:Y:S01]  /*d550*/  PRMT R73, R29, 0x7773, RZ ;  /* 0x000077731d497816 */ /* 0x000fe200000000ff */
[----:B------:R-:W-:-:S03]  /*d560*/  ULDC UR4, c[0x0][0x22c] ;  /* 0x00008b0000047ab9 */ /* 0x000fc60000000800 */
[C---:B------:R-:W-:Y:S01]  /*d570*/  IADD3 R28, P2, R68.reuse, R2, RZ ;  /* 0x00000002441c7210 */ /* 0x040fe20007f5e0ff */
[----:B------:R2:W-:Y:S01]  /*d580*/  @P3 STG.E.U8 desc[UR12][R6.64], R73 ;  /* 0x0000004906003986 */ /* 0x0005e2000c10110c */
[----:B------:R-:W-:Y:S01]  /*d590*/  ISETP.LT.AND P3, PT, R5, UR4, !P0 ;  /* 0x0000000405007c0c */ /* 0x000fe2000c761270 */
[----:B------:R-:W-:Y:S01]  /*d5a0*/  ULDC UR4, c[0x0][0x248] ;  /* 0x0000920000047ab9 */ /* 0x000fe20000000800 */
[C---:B------:R-:W-:Y:S01]  /*d5b0*/  LEA.HI.X.SX32 R29, R68.reuse, R3, 0x1, P2 ;  /* 0x00000003441d7211 */ /* 0x040fe200010f0eff */
[----:B----4-:R-:W-:Y:S01]  /*d5c0*/  VIADD R70, R68, UR4 ;  /* 0x0000000444467c36 */ /* 0x010fe20008000000 */
[----:B------:R-:W-:Y:S01]  /*d5d0*/  PRMT R71, R30, 0x7772, RZ ;  /* 0x000077721e477816 */ /* 0x000fe200000000ff */
[----:B------:R-:W-:Y:S01]  /*d5e0*/  VIADD R5, R4, 0x11 ;  /* 0x0000001104057836 */ /* 0x000fe20000000000 */
[----:B------:R-:W-:-:S03]  /*d5f0*/  ULDC UR4, c[0x0][0x22c] ;  /* 0x00008b0000047ab9 */ /* 0x000fc60000000800 */
[----:B------:R3:W-:Y:S01]  /*d600*/  @P1 STG.E.U8 desc[UR12][R28.64], R71 ;  /* 0x000000471c001986 */ /* 0x0007e2000c10110c */
[C---:B------:R-:W-:Y:S02]  /*d610*/  IADD3 R68, P1, R70.reuse, R2, RZ ;  /* 0x0000000246447210 */ /* 0x040fe40007f3e0ff */
[----:B------:R-:W-:Y:S01]  /*d620*/  ISETP.LT.AND P2, PT, R5, UR4, !P0 ;  /* 0x0000000405007c0c */ /* 0x000fe2000c741270 */
[----:B------:R-:W-:Y:S01]  /*d630*/  ULDC UR4, c[0x0][0x248] ;  /* 0x0000920000047ab9 */ /* 0x000fe20000000800 */
[C---:B------:R-:W-:Y:S01]  /*d640*/  LEA.HI.X.SX32 R69, R70.reuse, R3, 0x1, P1 ;  /* 0x0000000346457211 */ /* 0x040fe200008f0eff */
[----:B------:R-:W-:Y:S01]  /*d650*/  VIADD R70, R70, UR4 ;  /* 0x0000000446467c36 */ /* 0x000fe20008000000 */
[----:B------:R-:W-:Y:S01]  /*d660*/  PRMT R75, R30, 0x7773, RZ ;  /* 0x000077731e4b7816 */ /* 0x000fe200000000ff */
[----:B------:R-:W-:Y:S01]  /*d670*/  ULDC UR4, c[0x0][0x248] ;  /* 0x0000920000047ab9 */ /* 0x000fe20000000800 */
[----:B------:R-:W-:-:S03]  /*d680*/  VIADD R5, R4, 0x12 ;  /* 0x0000001204057836 */ /* 0x000fc60000000000 */
[----:B------:R4:W-:Y:S01]  /*d690*/  @P4 STG.E.U8 desc[UR12][R68.64], R75 ;  /* 0x0000004b44004986 */ /* 0x0009e2000c10110c */
[CC--:B--2---:R-:W-:Y:S01]  /*d6a0*/  IADD3 R6, P4, R70.reuse, R2.reuse, RZ ;  /* 0x0000000246067210 */ /* 0x0c4fe20007f9e0ff */
[C---:B---3--:R-:W-:Y:S01]  /*d6b0*/  VIADD R29, R70.reuse, UR4 ;  /* 0x00000004461d7c36 */ /* 0x048fe20008000000 */
[----:B------:R-:W-:Y:S01]  /*d6c0*/  ULDC UR4, c[0x0][0x248] ;  /* 0x0000920000047ab9 */ /* 0x000fe20000000800 */
[----:B------:R-:W-:Y:S02]  /*d6d0*/  PRMT R73, R31, 0x7772, RZ ;  /* 0x000077721f497816 */ /* 0x000fe400000000ff */
[-C--:B------:R-:W-:Y:S02]  /*d6e0*/  LEA.HI.X.SX32 R7, R70, R3.reuse, 0x1, P4 ;  /* 0x0000000346077211 */ /* 0x080fe400020f0eff */
[----:B------:R-:W-:Y:S01]  /*d6f0*/  ISETP.LT.AND P1, PT, R5, UR5, !P0 ;  /* 0x0000000505007c0c */ /* 0x000fe2000c721270 */
[----:B------:R-:W-:Y:S01]  /*d700*/  VIADD R5, R4, 0x13 ;  /* 0x0000001304057836 */ /* 0x000fe20000000000 */
[CC--:B------:R-:W-:Y:S01]  /*d710*/  IADD3 R28, P4, R29.reuse, R2.reuse, RZ ;  /* 0x000000021d1c7210 */ /* 0x0c0fe20007f9e0ff */
[C---:B----4-:R-:W-:Y:S01]  /*d720*/  VIADD R68, R29.reuse, UR4 ;  /* 0x000000041d447c36 */ /* 0x050fe20008000000 */
[----:B------:R2:W-:Y:S01]  /*d730*/  @P6 STG.E.U8 desc[UR12][R6.64], R73 ;  /* 0x0000004906006986 */ /* 0x0005e2000c10110c */
[----:B------:R-:W-:Y:S01]  /*d740*/  ULDC UR5, c[0x0][0x22c] ;  /* 0x00008b0000057ab9 */ /* 0x000fe20000000800 */
[----:B------:R-:W-:Y:S01]  /*d750*/  LEA.HI.X.SX32 R29, R29, R3, 0x1, P4 ;  /* 0x000000031d1d7211 */ /* 0x000fe200020f0eff */
[----:B------:R-:W-:Y:S01]  /*d760*/  ULDC UR4, c[0x0][0x248] ;  /* 0x0000920000047ab9 */ /* 0x000fe20000000800 */
[----:B------:R-:W-:-:S02]  /*d770*/  IADD3 R30, P6, R68, R2, RZ ;  /* 0x00000002441e7210 */ /* 0x000fc40007fde0ff */
        /* <DEDUP_REMOVED lines=9> */
[----:B------:R-:W-:Y:S01]  /*d810*/  VIADD R5, R4, 0x15 ;  /* 0x0000001504057836 */ /* 0x000fe20000000000 */
        /* <DEDUP_REMOVED lines=21> */
[----:B----4-:R-:W-:Y:S02]  /*d970*/  IADD3 R30, P1, R69, R2, RZ ;  /* 0x00000002451e7210 */ /* 0x010fe40007f3e0ff */
        /* <DEDUP_REMOVED lines=9> */
[C---:B---3--:R-:W-:Y:S01]  /*da10*/  VIADD R29, R69.reuse, UR4 ;  /* 0x00000004451d7c36 */ /* 0x048fe20008000000 */
[----:B------:R-:W-:Y:S01]  /*da20*/  ULDC UR4, c[0x0][0x248] ;  /* 0x0000920000047ab9 */ /* 0x000fe20000000800 */
[----:B------:R-:W-:Y:S02]  /*da30*/  PRMT R73, R10, 0x7770, RZ ;  /* 0x000077700a497816 */ /* 0x000fe400000000ff */
[-C--:B------:R-:W-:Y:S01]  /*da40*/  LEA.HI.X.SX32 R7, R69, R3.reuse, 0x1, P4 ;  /* 0x0000000345077211 */ /* 0x080fe200020f0eff */
        /* <DEDUP_REMOVED lines=11> */
[----:B------:R-:W-:Y:S01]  /*db00*/  PRMT R69, R10, 0x7771, RZ ;  /* 0x000077710a457816 */ /* 0x000fe200000000ff */
[----:B------:R-:W-:Y:S01]  /*db10*/  ULDC UR5, c[0x0][0x22c] ;  /* 0x00008b0000057ab9 */ /* 0x000fe20000000800 */
[C---:B------:R-:W-:Y:S01]  /*db20*/  LEA.HI.X.SX32 R31, R68.reuse, R3, 0x1, P6 ;  /* 0x00000003441f7211 */ /* 0x040fe200030f0eff */
[----:B------:R-:W-:Y:S01]  /*db30*/  VIADD R68, R68, UR4 ;  /* 0x0000000444447c36 */ /* 0x000fe20008000000 */
[----:B------:R-:W-:Y:S01]  /*db40*/  PRMT R71, R11, 0x7770, RZ ;  /* 0x000077700b477816 */ /* 0x000fe200000000ff */
[----:B------:R2:W-:Y:S01]  /*db50*/  @P5 STG.E.U8 desc[UR12][R28.64], R69 ;  /* 0x000000451c005986 */ /* 0x0005e2000c10110c */
[----:B------:R-:W-:Y:S01]  /*db60*/  ISETP.LT.AND P6, PT, R5, UR5, !P0 ;  /* 0x0000000505007c0c */ /* 0x000fe2000c7c1270 */
[----:B------:R-:W-:Y:S01]  /*db70*/  VIADD R5, R4, 0x1b ;  /* 0x0000001b04057836 */ /* 0x000fe20000000000 */
[----:B------:R-:W-:Y:S01]  /*db80*/  ULDC UR4, c[0x0][0x248] ;  /* 0x0000920000047ab9 */ /* 0x000fe20000000800 */
[----:B------:R4:W-:Y:S01]  /*db90*/  @P2 STG.E.U8 desc[UR12][R30.64], R71 ;  /* 0x000000471e002986 */ /* 0x0009e2000c10110c */
[----:B---3--:R-:W-:Y:S01]  /*dba0*/  IADD3 R6, P2, R68, R2, RZ ;  /* 0x0000000244067210 */ /* 0x008fe20007f5e0ff */
[----:B------:R-:W-:Y:S01]  /*dbb0*/  ULDC UR5, c[0x0][0x22c] ;  /* 0x00008b0000057ab9 */ /* 0x000fe20000000800 */
[----:B------:R-:W-:-:S02]  /*dbc0*/  PRMT R73, R11, 0x7771, RZ ;  /* 0x000077710b497816 */ /* 0x000fc400000000ff */
[----:B------:R-:W-:Y:S01]  /*dbd0*/  ISETP.LT.AND P5, PT, R5, UR5, !P0 ;  /* 0x0000000505007c0c */ /* 0x000fe2000c7a1270 */
[----:B------:R-:W-:Y:S01]  /*dbe0*/  VIADD R5, R4, 0x1c ;  /* 0x0000001c04057836 */ /* 0x000fe20000000000 */
[CC--:B------:R-:W-:Y:S01]  /*dbf0*/  LEA.HI.X.SX32 R7, R68.reuse, R3.reuse, 0x1, P2 ;  /* 0x0000000344077211 */ /* 0x0c0fe200010f0eff */
[----:B--2---:R-:W-:Y:S01]  /*dc00*/  VIADD R69, R68, UR4 ;  /* 0x0000000444457c36 */ /* 0x004fe20008000000 */
[----:B------:R-:W-:Y:S01]  /*dc10*/  ULDC UR4, c[0x0][0x22c] ;  /* 0x00008b0000047ab9 */ /* 0x000fe20000000800 */
[C---:B------:R-:W-:Y:S01]  /*dc20*/  PRMT R75, R8.reuse, 0x7773, RZ ;  /* 0x00007773084b7816 */ /* 0x040fe200000000ff */
[----:B------:R-:W-:Y:S01]  /*dc30*/  ULDC UR5, c[0x0][0x22c] ;  /* 0x00008b0000057ab9 */ /* 0x000fe20000000800 */
[----:B------:R2:W-:Y:S01]  /*dc40*/  @P3 STG.E.U8 desc[UR12][R6.64], R73 ;  /* 0x0000004906003986 */ /* 0x0005e2000c10110c */
[----:B------:R-:W-:Y:S02]  /*dc50*/  IADD3 R28, P2, R69, R2, RZ ;  /* 0x00000002451c7210 */ /* 0x000fe40007f5e0ff */
[----:B------:R-:W-:Y:S01]  /*dc60*/  ISETP.LT.AND P3, PT, R5, UR4, !P0 ;  /* 0x0000000405007c0c */ /* 0x000fe2000c761270 */
[----:B------:R-:W-:Y:S01]  /*dc70*/  ULDC UR4, c[0x0][0x248] ;  /* 0x0000920000047ab9 */ /* 0x000fe20000000800 */
[C---:B------:R-:W-:Y:S01]  /*dc80*/  LEA.HI.X.SX32 R29, R69.reuse, R3, 0x1, P2 ;  /* 0x00000003451d7211 */ /* 0x040fe200010f0eff */
[----:B------:R-:W-:Y:S01]  /*dc90*/  VIADD R69, R69, UR4 ;  /* 0x0000000445457c36 */ /* 0x000fe20008000000 */
[----:B----4-:R-:W-:Y:S01]  /*dca0*/  PRMT R71, R8, 0x7772, RZ ;  /* 0x0000777208477816 */ /* 0x010fe200000000ff */
[----:B------:R-:W-:Y:S01]  /*dcb0*/  VIADD R5, R4, 0x1d ;  /* 0x0000001d04057836 */ /* 0x000fe20000000000 */
[----:B------:R-:W-:-:S03]  /*dcc0*/  ULDC UR4, c[0x0][0x22c] ;  /* 0x00008b0000047ab9 */ /* 0x000fc60000000800 */
[----:B------:R3:W-:Y:S01]  /*dcd0*/  @P1 STG.E.U8 desc[UR12][R28.64], R71 ;  /* 0x000000471c001986 */ /* 0x0007e2000c10110c */
[-C--:B------:R-:W-:Y:S02]  /*dce0*/  IADD3 R30, P1, R69, R2.reuse, RZ ;  /* 0x00000002451e7210 */ /* 0x080fe40007f3e0ff */
[----:B------:R-:W-:Y:S01]  /*dcf0*/  ISETP.LT.AND P2, PT, R5, UR4, !P0 ;  /* 0x0000000405007c0c */ /* 0x000fe2000c741270 */
[----:B------:R-:W-:Y:S01]  /*dd00*/  ULDC UR4, c[0x0][0x248] ;  /* 0x0000920000047ab9 */ /* 0x000fe20000000800 */
[C---:B------:R-:W-:Y:S01]  /*dd10*/  LEA.HI.X.SX32 R31, R69.reuse, R3, 0x1, P1 ;  /* 0x00000003451f7211 */ /* 0x040fe200008f0eff */
[----:B------:R-:W-:Y:S01]  /*dd20*/  VIADD R69, R69, UR4 ;  /* 0x0000000445457c36 */ /* 0x000fe20008000000 */
[----:B------:R-:W-:Y:S01]  /*dd30*/  ULDC UR4, c[0x0][0x248] ;  /* 0x0000920000047ab9 */ /* 0x000fe20000000800 */
[----:B------:R-:W-:Y:S02]  /*dd40*/  VIADD R5, R4, 0x1e ;  /* 0x0000001e04057836 */ /* 0x000fe40000000000 */
[----:B------:R4:W-:Y:S01]  /*dd50*/  @P4 STG.E.U8 desc[UR12][R30.64], R75 ;  /* 0x0000004b1e004986 */ /* 0x0009e2000c10110c */
[C---:B--2---:R-:W-:Y:S01]  /*dd60*/  IADD3 R6, P4, R69.reuse, R2, RZ ;  /* 0x0000000245067210 */ /* 0x044fe20007f9e0ff */
[----:B---3--:R-:W-:Y:S01]  /*dd70*/  VIADD R28, R69, UR4 ;  /* 0x00000004451c7c36 */ /* 0x008fe20008000000 */
[----:B------:R-:W-:Y:S01]  /*dd80*/  ULDC UR4, c[0x0][0x248] ;  /* 0x0000920000047ab9 */ /* 0x000fe20000000800 */
[----:B------:R-:W-:-:S02]  /*dd90*/  PRMT R73, R9, 0x7772, RZ ;  /* 0x0000777209497816 */ /* 0x000fc400000000ff */
[-C--:B------:R-:W-:Y:S02]  /*dda0*/  LEA.HI.X.SX32 R7, R69, R3.reuse, 0x1, P4 ;  /* 0x0000000345077211 */ /* 0x080fe400020f0eff */
[CC--:B------:R-:W-:Y:S02]  /*ddb0*/  IADD3 R8, P4, R28.reuse, R2.reuse, RZ ;  /* 0x000000021c087210 */ /* 0x0c0fe40007f9e0ff */
[----:B------:R-:W-:Y:S01]  /*ddc0*/  ISETP.LT.AND P1, PT, R5, UR5, !P0 ;  /* 0x0000000505007c0c */ /* 0x000fe2000c721270 */
[----:B----4-:R-:W-:Y:S01]  /*ddd0*/  VIADD R30, R28, UR4 ;  /* 0x000000041c1e7c36 */ /* 0x010fe20008000000 */
[----:B------:R-:W-:Y:S01]  /*dde0*/  PRMT R71, R9, 0x7773, RZ ;  /* 0x0000777309477816 */ /* 0x000fe200000000ff */
[----:B------:R-:W-:Y:S01]  /*ddf0*/  VIADD R5, R4, 0x1f ;  /* 0x0000001f04057836 */ /* 0x000fe20000000000 */
[-C--:B------:R-:W-:Y:S01]  /*de00*/  LEA.HI.X.SX32 R9, R28, R3.reuse, 0x1, P4 ;  /* 0x000000031c097211 */ /* 0x080fe200020f0eff */
[----:B------:R2:W-:Y:S01]  /*de10*/  @P6 STG.E.U8 desc[UR12][R6.64], R73 ;  /* 0x0000004906006986 */ /* 0x0005e2000c10110c */
[----:B------:R-:W-:Y:S01]  /*de20*/  ULDC UR5, c[0x0][0x22c] ;  /* 0x00008b0000057ab9 */ /* 0x000fe20000000800 */
[-C--:B------:R-:W-:Y:S01]  /*de30*/  IADD3 R28, P6, R30, R2.reuse, RZ ;  /* 0x000000021e1c7210 */ /* 0x080fe20007fde0ff */
[----:B------:R-:W-:Y:S01]  /*de40*/  ULDC UR4, c[0x0][0x248] ;  /* 0x0000920000047ab9 */ /* 0x000fe20000000800 */
[----:B------:R-:W-:Y:S01]  /*de50*/  ISETP.LT.AND P4, PT, R5, UR5, !P0 ;  /* 0x0000000505007c0c */ /* 0x000fe2000c781270 */
[----:B------:R-:W-:Y:S01]  /*de60*/  VIADD R5, R4, 0x20 ;  /* 0x0000002004057836 */ /* 0x000fe20000000000 */
[CC--:B------:R-:W-:Y:S01]  /*de70*/  LEA.HI.X.SX32 R29, R30.reuse, R3.reuse, 0x1, P6 ;  /* 0x000000031e1d7211 */ /* 0x0c0fe200030f0eff */
        /* <DEDUP_REMOVED lines=27> */
[----:B------:R-:W-:Y:S02]  /*e030*/  IADD3 R10, P1, R31, R2, RZ ;  /* 0x000000021f0a7210 */ /* 0x000fe40007f3e0ff */
[----:B------:R-:W-:Y:S01]  /*e040*/  ISETP.LT.AND P3, PT, R5, UR4, !P0 ;  /* 0x0000000405007c0c */ /* 0x000fe2000c761270 */
[----:B------:R-:W-:Y:S01]  /*e050*/  ULDC UR4, c[0x0][0x248] ;  /* 0x0000920000047ab9 */ /* 0x000fe20000000800 */
[----:B------:R-:W-:Y:S02]  /*e060*/  PRMT R29, R11, 0x7773, RZ ;  /* 0x000077730b1d7816 */ /* 0x000fe400000000ff */
[C---:B------:R-:W-:Y:S01]  /*e070*/  LEA.HI.X.SX32 R11, R31.reuse, R3, 0x1, P1 ;  /* 0x000000031f0b7211 */ /* 0x040fe200008f0eff */
[----:B------:R-:W-:Y:S01]  /*e080*/  VIADD R31, R31, UR4 ;  /* 0x000000041f1f7c36 */ /* 0x000fe20008000000 */
[----:B------:R-:W-:Y:S01]  /*e090*/  ULDC UR4, c[0x0][0x248] ;  /* 0x0000920000047ab9 */ /* 0x000fe20000000800 */
[----:B------:R-:W-:-:S02]  /*e0a0*/  VIADD R5, R4, 0x24 ;  /* 0x0000002404057836 */ /* 0x000fc40000000000 */
[----:B------:R4:W-:Y:S01]  /*e0b0*/  @P4 STG.E.U8 desc[UR12][R10.64], R29 ;  /* 0x0000001d0a004986 */ /* 0x0009e2000c10110c */
[CC--:B--2---:R-:W-:Y:S01]  /*e0c0*/  IADD3 R6, P4, R31.reuse, R2.reuse, RZ ;  /* 0x000000021f067210 */ /* 0x0c4fe20007f9e0ff */
        /* <DEDUP_REMOVED lines=10> */
[----:B----4-:R-:W-:Y:S01]  /*e170*/  IADD3 R10, P6, R28, R2, RZ ;  /* 0x000000021c0a7210 */ /* 0x010fe20007fde0ff */
[----:B------:R-:W-:Y:S01]  /*e180*/  ULDC UR4, c[0x0][0x248] ;  /* 0x0000920000047ab9 */ /* 0x000fe20000000800 */
[----:B------:R-:W-:-:S02]  /*e190*/  LEA.HI.X.SX32 R9, R9, R3, 0x1, P4 ;  /* 0x0000000309097211 */ /* 0x000fc400020f0eff */
        /* <DEDUP_REMOVED lines=74> */
[----:B------:R-:W-:Y:S02]  /*e640*/  ULDC UR5, c[0x0][0x22c] ;  /* 0x00008b0000057ab9 */ /* 0x000fe40000000800 */
        /* <DEDUP_REMOVED lines=53> */
[----:B------:R-:W-:Y:S01]  /*e9a0*/  PRMT R31, R16, 0x7770, RZ ;  /* 0x00007770101f7816 */ /* 0x000fe200000000ff */
[----:B------:R-:W-:Y:S01]  /*e9b0*/  ULDC UR5, c[0x0][0x22c] ;  /* 0x00008b0000057ab9 */ /* 0x000fe20000000800 */
[----:B------:R2:W-:Y:S01]  /*e9c0*/  @P3 STG.E.U8 desc[UR12][R6.64], R15 ;  /* 0x0000000f06003986 */ /* 0x0005e2000c10110c */
[----:B------:R-:W-:Y:S02]  /*e9d0*/  IADD3 R8, P2, R13, R2, RZ ;  /* 0x000000020d087210 */ /* 0x000fe40007f5e0ff */
[----:B------:R-:W-:Y:S01]  /*e9e0*/  ISETP.LT.AND P3, PT, R5, UR4, !P0 ;  /* 0x0000000405007c0c */ /* 0x000fe2000c761270 */
[----:B------:R-:W-:Y:S01]  /*e9f0*/  ULDC UR4, c[0x0][0x248] ;  /* 0x0000920000047ab9 */ /* 0x000fe20000000800 */
[C---:B------:R-:W-:Y:S01]  /*ea00*/  LEA.HI.X.SX32 R9, R13.reuse, R3, 0x1, P2 ;  /* 0x000000030d097211 */ /* 0x040fe200010f0eff */
[----:B------:R-:W-:Y:S01]  /*ea10*/  VIADD R13, R13, UR4 ;  /* 0x000000040d0d7c36 */ /* 0x000fe20008000000 */
[----:B------:R-:W-:Y:S01]  /*ea20*/  ULDC UR4, c[0x0][0x22c] ;  /* 0x00008b0000047ab9 */ /* 0x000fe20000000800 */
[----:B------:R-:W-:-:S02]  /*ea30*/  VIADD R5, R4, 0x35 ;  /* 0x0000003504057836 */ /* 0x000fc40000000000 */
[----:B------:R3:W-:Y:S01]  /*ea40*/  @P1 STG.E.U8 desc[UR12][R8.64], R31 ;  /* 0x0000001f08001986 */ /* 0x0007e2000c10110c */
[----:B----4-:R-:W-:Y:S02]  /*ea50*/  IADD3 R10, P1, R13, R2, RZ ;  /* 0x000000020d0a7210 */ /* 0x010fe40007f3e0ff */
        /* <DEDUP_REMOVED lines=34> */
[----:B--2---:R-:W-:Y:S01]  /*ec80*/  IADD3 R6, P3, R12, R2, RZ ;  /* 0x000000020c067210 */ /* 0x004fe20007f7e0ff */
[----:B------:R-:W-:Y:S01]  /*ec90*/  ULDC UR5, c[0x0][0x22c] ;  /* 0x00008b0000057ab9 */ /* 0x000fe20000000800 */
[----:B------:R-:W-:-:S02]  /*eca0*/  PRMT R15, R18, 0x7771, RZ ;  /* 0x00007771120f7816 */ /* 0x000fc400000000ff */
[----:B------:R-:W-:Y:S01]  /*ecb0*/  ISETP.LT.AND P5, PT, R5, UR5, !P0 ;  /* 0x0000000505007c0c */ /* 0x000fe2000c7a1270 */
[----:B------:R-:W-:Y:S01]  /*ecc0*/  VIADD R5, R4, 0x3a ;  /* 0x0000003a04057836 */ /* 0x000fe20000000000 */
[CC--:B------:R-:W-:Y:S01]  /*ecd0*/  LEA.HI.X.SX32 R7, R12.reuse, R3.reuse, 0x1, P3 ;  /* 0x000000030c077211 */ /* 0x0c0fe200018f0eff */
[----:B---3--:R-:W-:Y:S01]  /*ece0*/  VIADD R13, R12, UR4 ;  /* 0x000000040c0d7c36 */ /* 0x008fe20008000000 */
        /* <DEDUP_REMOVED lines=77> */
[C---:B------:R-:W-:Y:S01]  /*f1c0*/  PRMT R15, R19.reuse, 0x7773, RZ ;  /* 0x00007773130f7816 */ /* 0x040fe200000000ff */
[----:B------:R-:W-:Y:S01]  /*f1d0*/  ULDC UR4, c[0x0][0x248] ;  /* 0x0000920000047ab9 */ /* 0x000fe20000000800 */
[----:B------:R-:W-:Y:S01]  /*f1e0*/  PRMT R19, R19, 0x7772, RZ ;  /* 0x0000777213137816 */ /* 0x000fe200000000ff */
[----:B------:R-:W-:Y:S01]  /*f1f0*/  VIADD R12, R9, UR4 ;  /* 0x00000004090c7c36 */ /* 0x000fe20008000000 */
[----:B------:R-:W-:Y:S01]  /*f200*/  LEA.HI.X.SX32 R7, R13, R3, 0x1, P4 ;  /* 0x000000030d077211 */ /* 0x000fe200020f0eff */
[----:B------:R-:W-:Y:S01]  /*f210*/  ULDC UR4, c[0x0][0x248] ;  /* 0x0000920000047ab9 */ /* 0x000fe20000000800 */
[----:B------:R-:W-:Y:S01]  /*f220*/  ISETP.LT.AND P1, PT, R5, UR5, !P0 ;  /* 0x0000000505007c0c */ /* 0x000fe2000c721270 */
[----:B------:R-:W-:Y:S01]  /*f230*/  VIADD R5, R4, 0x43 ;  /* 0x0000004304057836 */ /* 0x000fe20000000000 */
[-C--:B------:R-:W-:Y:S01]  /*f240*/  IADD3 R8, P4, R9, R2.reuse, RZ ;  /* 0x0000000209087210 */ /* 0x080fe20007f9e0ff */
[----:B------:R3:W-:Y:S01]  /*f250*/  @P6 STG.E.U8 desc[UR12][R6.64], R19 ;  /* 0x0000001306006986 */ /* 0x0007e2000c10110c */
[----:B------:R-:W-:Y:S01]  /*f260*/  ULDC UR5, c[0x0][0x22c] ;  /* 0x00008b0000057ab9 */ /* 0x000fe20000000800 */
[----:B--2---:R-:W-:-:S02]  /*f270*/  IADD3 R10, P6, R12, R2, RZ ;  /* 0x000000020c0a7210 */ /* 0x004fc40007fde0ff */
[-C--:B------:R-:W-:Y:S02]  /*f280*/  LEA.HI.X.SX32 R9, R9, R3.reuse, 0x1, P4 ;  /* 0x0000000309097211 */ /* 0x080fe400020f0eff */
        /* <DEDUP_REMOVED lines=11> */
[CC--:B---3--:R-:W-:Y:S01]  /*f340*/  IADD3 R6, P3, R12.reuse, R2.reuse, RZ ;  /* 0x000000020c067210 */ /* 0x0c8fe20007f7e0ff */
[----:B------:R-:W-:Y:S01]  /*f350*/  ULDC UR5, c[0x0][0x22c] ;  /* 0x00008b0000057ab9 */ /* 0x000fe20000000800 */
[----:B------:R-:W-:Y:S01]  /*f360*/  VIADD R13, R12, UR4 ;  /* 0x000000040c0d7c36 */ /* 0x000fe20008000000 */
[----:B------:R-:W-:Y:S01]  /*f370*/  ISETP.LT.AND P5, PT, R5, UR5, !P0 ;  /* 0x0000000505007c0c */ /* 0x000fe2000c7a1270 */
[----:B------:R-:W-:Y:S01]  /*f380*/  VIADD R5, R4, 0x46 ;  /* 0x0000004604057836 */ /* 0x000fe20000000000 */
[----:B------:R-:W-:Y:S01]  /*f390*/  LEA.HI.X.SX32 R7, R12, R3, 0x1, P3 ;  /* 0x000000030c077211 */ /* 0x000fe200018f0eff */
[----:B------:R-:W-:Y:S01]  /*f3a0*/  ULDC UR4, c[0x0][0x22c] ;  /* 0x00008b0000047ab9 */ /* 0x000fe20000000800 */
[----:B------:R-:W-:Y:S01]  /*f3b0*/  PRMT R17, R20, 0x7771, RZ ;  /* 0x0000777114117816 */ /* 0x000fe200000000ff */
[----:B------:R-:W-:Y:S01]  /*f3c0*/  ULDC UR5, c[0x0][0x22c] ;  /* 0x00008b0000057ab9 */ /* 0x000fe20000000800 */
[----:B--2---:R-:W-:-:S03]  /*f3d0*/  IADD3 R8, P3, R13, R2, RZ ;  /* 0x000000020d087210 */ /* 0x004fc60007f7e0ff */
        /* <DEDUP_REMOVED lines=74> */
[----:B------:R-:W-:Y:S02]  /*f880*/  ULDC UR4, c[0x0][0x248] ;  /* 0x0000920000047ab9 */ /* 0x000fe40000000800 */
[----:B------:R-:W-:Y:S01]  /*f890*/  LEA.HI.X.SX32 R7, R13, R3, 0x1, P4 ;  /* 0x000000030d077211 */ /* 0x000fe200020f0eff */
[----:B------:R-:W-:Y:S01]  /*f8a0*/  VIADD R12, R9, UR4 ;  /* 0x00000004090c7c36 */ /* 0x000fe20008000000 */
[----:B------:R-:W-:Y:S01]  /*f8b0*/  PRMT R13, R21, 0x7772, RZ ;  /* 0x00007772150d7816 */ /* 0x000fe200000000ff */
        /* <DEDUP_REMOVED lines=214> */
[-C--:B------:R-:W-:Y:S01]  /*10620*/  LEA.HI.X.SX32 R7, R13, R3.reuse, 0x1, P4 ;  /* 0x000000030d077211 */ /* 0x080fe200020f0eff */
[----:B------:R-:W-:Y:S01]  /*10630*/  VIADD R12, R9, UR4 ;  /* 0x00000004090c7c36 */ /* 0x000fe20008000000 */
[----:B------:R-:W-:Y:S01]  /*10640*/  ISETP.LT.AND P1, PT, R5, UR5, !P0 ;  /* 0x0000000505007c0c */ /* 0x000fe2000c721270 */
[----:B------:R-:W-:Y:S01]  /*10650*/  VIADD R5, R4, 0x67 ;  /* 0x0000006704057836 */ /* 0x000fe20000000000 */
[CC--:B------:R-:W-:Y:S01]  /*10660*/  IADD3 R8, P4, R9.reuse, R2.reuse, RZ ;  /* 0x0000000209087210 */ /* 0x0c0fe20007f9e0ff */
[----:B------:R2:W-:Y:S01]  /*10670*/  @P6 STG.E.U8 desc[UR12][R6.64], R15 ;  /* 0x0000000f06006986 */ /* 0x0005e2000c10110c */
[----:B------:R-:W-:Y:S01]  /*10680*/  ULDC UR5, c[0x0][0x22c] ;  /* 0x00008b0000057ab9 */ /* 0x000fe20000000800 */
[-C--:B----4-:R-:W-:Y:S01]  /*10690*/  IADD3 R10, P6, R12, R2.reuse, RZ ;  /* 0x000000020c0a7210 */ /* 0x090fe20007fde0ff */
[----:B------:R-:W-:Y:S01]  /*106a0*/  ULDC UR4, c[0x0][0x248] ;  /* 0x0000920000047ab9 */ /* 0x000fe20000000800 */
[-C--:B------:R-:W-:Y:S02]  /*106b0*/  LEA.HI.X.SX32 R9, R9, R3.reuse, 0x1, P4 ;  /* 0x0000000309097211 */ /* 0x080fe400020f0eff */
        /* <DEDUP_REMOVED lines=89> */
[CC--:B------:R-:W-:Y:S01]  /*10c50*/  LEA.HI.X.SX32 R11, R13.reuse, R3.reuse, 0x1, P1 ;  /* 0x000000030d0b7211 */ /* 0x0c0fe200008f0eff */
[----:B------:R-:W-:Y:S01]  /*10c60*/  VIADD R13, R13, UR4 ;  /* 0x000000040d0d7c36 */ /* 0x000fe20008000000 */
[----:B------:R-:W-:Y:S01]  /*10c70*/  ULDC UR4, c[0x0][0x248] ;  /* 0x0000920000047ab9 */ /* 0x000fe20000000800 */
[C---:B------:R-:W-:Y:S02]  /*10c80*/  VIADD R5, R4.reuse, 0x72 ;  /* 0x0000007204057836 */ /* 0x040fe40000000000 */
[----:B------:R4:W-:Y:S01]  /*10c90*/  @P4 STG.E.U8 desc[UR12][R10.64], R17 ;  /* 0x000000110a004986 */ /* 0x0009e2000c10110c */
[CC--:B--2---:R-:W-:Y:S01]  /*10ca0*/  IADD3 R6, P4, R13.reuse, R2.reuse, RZ ;  /* 0x000000020d067210 */ /* 0x0c4fe20007f9e0ff */
        /* <DEDUP_REMOVED lines=12> */
[----:B----4-:R-:W-:-:S02]  /*10d70*/  IADD3 R10, P6, R12, R2, RZ ;  /* 0x000000020c0a7210 */ /* 0x010fc40007fde0ff */
        /* <DEDUP_REMOVED lines=21> */
[----:B---3--:R-:W-:-:S03]  /*10ed0*/  IADD3 R8, P3, R13, R2, RZ ;  /* 0x000000020d087210 */ /* 0x008fc60007f7e0ff */
        /* <DEDUP_REMOVED lines=268> */
[C---:B-1----:R-:W-:Y:S01]  /*11fa0*/  PRMT R17, R48.reuse, 0x7771, RZ ;  /* 0x0000777130117816 */ /* 0x042fe200000000ff */
        /* <DEDUP_REMOVED lines=19> */
[C---:B-1----:R-:W-:Y:S01]  /*120e0*/  IADD3 R6, P4, R13.reuse, R2, RZ ;  /* 0x000000020d067210 */ /* 0x042fe20007f9e0ff */
[----:B--2---:R-:W-:Y:S01]  /*120f0*/  VIADD R9, R13, UR4 ;  /* 0x000000040d097c36 */ /* 0x004fe20008000000 */
        /* <DEDUP_REMOVED lines=9> */
[-C--:B---3--:R-:W-:Y:S01]  /*12190*/  IADD3 R10, P6, R12, R2.reuse, RZ ;  /* 0x000000020c0a7210 */ /* 0x088fe20007fde0ff */
        /* <DEDUP_REMOVED lines=14> */
[----:B-1----:R-:W-:Y:S01]  /*12280*/  IADD3 R6, P3, R12, R2, RZ ;  /* 0x000000020c067210 */ /* 0x002fe20007f7e0ff */
        /* <DEDUP_REMOVED lines=14> */
[----:B---3--:R-:W-:Y:S01]  /*12370*/  PRMT R17, R51, 0x7770, RZ ;  /* 0x0000777033117816 */ /* 0x008fe200000000ff */
        /* <DEDUP_REMOVED lines=8> */
[----:B-1----:R-:W-:Y:S01]  /*12400*/  PRMT R15, R51, 0x7771, RZ ;  /* 0x00007771330f7816 */ /* 0x002fe200000000ff */
[----:B------:R-:W-:Y:S01]  /*12410*/  ULDC UR4, c[0x0][0x248] ;  /* 0x0000920000047ab9 */ /* 0x000fe20000000800 */
[----:B------:R-:W-:-:S03]  /*12420*/  VIADD R5, R4, 0x9c ;  /* 0x0000009c04057836 */ /* 0x000fc60000000000 */
[----:B------:R1:W-:Y:S01]  /*12430*/  @P4 STG.E.U8 desc[UR12][R10.64], R15 ;  /* 0x0000000f0a004986 */ /* 0x0003e2000c10110c */
[CC--:B------:R-:W-:Y:S01]  /*12440*/  IADD3 R6, P4, R13.reuse, R2.reuse, RZ ;  /* 0x000000020d067210 */ /* 0x0c0fe20007f9e0ff */
[C---:B--2---:R-:W-:Y:S01]  /*12450*/  VIADD R9, R13.reuse, UR4 ;  /* 0x000000040d097c36 */ /* 0x044fe20008000000 */
        /* <DEDUP_REMOVED lines=9> */
[----:B-1----:R-:W-:Y:S01]  /*124f0*/  IADD3 R10, P6, R12, R2, RZ ;  /* 0x000000020c0a7210 */ /* 0x002fe20007fde0ff */
        /* <DEDUP_REMOVED lines=20> */
[----:B-1----:R-:W-:Y:S01]  /*12640*/  VIADD R13, R12, UR4 ;  /* 0x000000040c0d7c36 */ /* 0x002fe20008000000 */
        /* <DEDUP_REMOVED lines=21> */
[CC--:B-1----:R-:W-:Y:S01]  /*127a0*/  IADD3 R6, P4, R13.reuse, R2.reuse, RZ ;  /* 0x000000020d067210 */ /* 0x0c2fe20007f9e0ff */
[----:B--2---:R-:W-:Y:S01]  /*127b0*/  VIADD R9, R13, UR4 ;  /* 0x000000040d097c36 */ /* 0x004fe20008000000 */
        /* <DEDUP_REMOVED lines=11> */
[----:B---3--:R-:W-:-:S02]  /*12870*/  IADD3 R10, P6, R12, R2, RZ ;  /* 0x000000020c0a7210 */ /* 0x008fc40007fde0ff */
        /* <DEDUP_REMOVED lines=12> */
[CC--:B-1----:R-:W-:Y:S01]  /*12940*/  IADD3 R6, P3, R12.reuse, R2.reuse, RZ ;  /* 0x000000020c067210 */ /* 0x0c2fe20007f7e0ff */
        /* <DEDUP_REMOVED lines=18> */
[----:B---3--:R-:W-:Y:S02]  /*12a70*/  IADD3 R10, P1, R13, R2, RZ ;  /* 0x000000020d0a7210 */ /* 0x008fe40007f3e0ff */
        /* <DEDUP_REMOVED lines=74> */
[----:B-1----:R-:W-:-:S02]  /*12f20*/  IADD3 R10, P6, R12, R2, RZ ;  /* 0x000000020c0a7210 */ /* 0x002fc40007fde0ff */
        /* <DEDUP_REMOVED lines=22> */
[----:B-1----:R-:W-:-:S03]  /*13090*/  IADD3 R8, P3, R13, R2, RZ ;  /* 0x000000020d087210 */ /* 0x002fc60007f7e0ff */
[----:B------:R1:W-:Y:S01]  /*130a0*/  @P2 STG.E.U8 desc[UR12][R6.64], R17 ;  /* 0x0000001106002986 */ /* 0x0003e2000c10110c */
        /* <DEDUP_REMOVED lines=17> */
[CC--:B-1----:R-:W-:Y:S01]  /*131c0*/  IADD3 R6, P4, R13.reuse, R2.reuse, RZ ;  /* 0x000000020d067210 */ /* 0x0c2fe20007f9e0ff */
        /* <DEDUP_REMOVED lines=10> */
[----:B---3--:R-:W-:Y:S01]  /*13270*/  IADD3 R10, P6, R12, R2, RZ ;  /* 0x000000020c0a7210 */ /* 0x008fe20007fde0ff */
        /* <DEDUP_REMOVED lines=43> */
[----:B--2---:R-:W-:Y:S01]  /*13530*/  VIADD R9, R13, UR4 ;  /* 0x000000040d097c36 */ /* 0x004fe20008000000 */
        /* <DEDUP_REMOVED lines=379> */
[----:B0-----:R-:W-:Y:S02]  /*14cf0*/  PRMT R17, R64, 0x7770, RZ ;  /* 0x0000777040117816 */ /* 0x001fe400000000ff */
        /* <DEDUP_REMOVED lines=22> */
[----:B0-----:R-:W-:Y:S01]  /*14e60*/  IADD3 R6, P2, R12, R2, RZ ;  /* 0x000000020c067210 */ /* 0x001fe20007f5e0ff */
        /* <DEDUP_REMOVED lines=14> */
[----:B--2---:R-:W-:Y:S01]  /*14f50*/  PRMT R15, R66, 0x7770, RZ ;  /* 0x00007770420f7816 */ /* 0x004fe200000000ff */
        /* <DEDUP_REMOVED lines=8> */
[----:B0-----:R-:W-:Y:S01]  /*14fe0*/  PRMT R17, R66, 0x7771, RZ ;  /* 0x0000777142117816 */ /* 0x001fe200000000ff */
[----:B------:R-:W-:Y:S01]  /*14ff0*/  ULDC UR4, c[0x0][0x248] ;  /* 0x0000920000047ab9 */ /* 0x000fe20000000800 */
[----:B------:R-:W-:-:S03]  /*15000*/  VIADD R5, R4, 0xea ;  /* 0x000000ea04057836 */ /* 0x000fc60000000000 */
[----:B------:R0:W-:Y:S01]  /*15010*/  @P4 STG.E.U8 desc[UR12][R10.64], R17 ;  /* 0x000000110a004986 */ /* 0x0001e2000c10110c */
[CC--:B------:R-:W-:Y:S01]  /*15020*/  IADD3 R6, P4, R13.reuse, R2.reuse, RZ ;  /* 0x000000020d067210 */ /* 0x0c0fe20007f9e0ff */
[----:B-1----:R-:W-:Y:S01]  /*15030*/  VIADD R9, R13, UR4 ;  /* 0x000000040d097c36 */ /* 0x002fe20008000000 */
        /* <DEDUP_REMOVED lines=9> */
[----:B0-----:R-:W-:Y:S01]  /*150d0*/  IADD3 R10, P6, R12, R2, RZ ;  /* 0x000000020c0a7210 */ /* 0x001fe20007fde0ff */
        /* <DEDUP_REMOVED lines=12> */
[----:B-1----:R-:W-:Y:S01]  /*151a0*/  IADD3 R6, P5, R12, R2, RZ ;  /* 0x000000020c067210 */ /* 0x002fe20007fbe0ff */
[----:B------:R-:W-:Y:S01]  /*151b0*/  ULDC UR5, c[0x0][0x22c] ;  /* 0x00008b0000057ab9 */ /* 0x000fe20000000800 */
[----:B------:R1:W-:Y:S01]  /*151c0*/  @P3 STG.E.U8 desc[UR12][R10.64], R17 ;  /* 0x000000110a003986 */ /* 0x0003e2000c10110c */
[----:B------:R-:W-:Y:S01]  /*151d0*/  ULDC UR4, c[0x0][0x248] ;  /* 0x0000920000047ab9 */ /* 0x000fe20000000800 */
[----:B------:R-:W-:Y:S01]  /*151e0*/  ISETP.LT.AND P3, PT, R5, UR5, !P0 ;  /* 0x0000000505007c0c */ /* 0x000fe2000c761270 */
[----:B------:R-:W-:Y:S01]  /*151f0*/  VIADD R5, R4, 0xee ;  /* 0x000000ee04057836 */ /* 0x000fe20000000000 */
[----:B------:R-:W-:Y:S01]  /*15200*/  LEA.HI.X.SX32 R7, R12, R3, 0x1, P5 ;  /* 0x000000030c077211 */ /* 0x000fe200028f0eff */
[----:B------:R-:W-:Y:S01]  /*15210*/  ULDC UR5, c[0x0][0x22c] ;  /* 0x00008b0000057ab9 */ /* 0x000fe20000000800 */
[----:B------:R-:W-:Y:S01]  /*15220*/  PRMT R15, R64, 0x7773, RZ ;  /* 0x00007773400f7816 */ /* 0x000fe200000000ff */
[----:B0-----:R-:W-:Y:S01]  /*15230*/  VIADD R13, R12, UR4 ;  /* 0x000000040c0d7c36 */ /* 0x001fe20008000000 */
[----:B------:R-:W-:-:S03]  /*15240*/  ULDC UR4, c[0x0][0x22c] ;  /* 0x00008b0000047ab9 */ /* 0x000fc60000000800 */
[----:B------:R0:W-:Y:S01]  /*15250*/  @P2 STG.E.U8 desc[UR12][R6.64], R15 ;  /* 0x0000000f06002986 */ /* 0x0001e2000c10110c */
[-C--:B------:R-:W-:Y:S02]  /*15260*/  IADD3 R8, P5, R13, R2.reuse, RZ ;  /* 0x000000020d087210 */ /* 0x080fe40007fbe0ff */
[----:B------:R-:W-:Y:S01]  /*15270*/  ISETP.LT.AND P2, PT, R5, UR4, !P0 ;  /* 0x0000000405007c0c */ /* 0x000fe2000c741270 */
[----:B------:R-:W-:Y:S01]  /*15280*/  ULDC UR4, c[0x0][0x248] ;  /* 0x0000920000047ab9 */ /* 0x000fe20000000800 */
[CC--:B------:R-:W-:Y:S01]  /*15290*/  LEA.HI.X.SX32 R9, R13.reuse, R3.reuse, 0x1, P5 ;  /* 0x000000030d097211 */ /* 0x0c0fe200028f0eff */
[----:B-1----:R-:W-:Y:S01]  /*152a0*/  VIADD R10, R13, UR4 ;  /* 0x000000040d0a7c36 */ /* 0x002fe20008000000 */
[----:B------:R-:W-:Y:S01]  /*152b0*/  PRMT R11, R65, 0x7772, RZ ;  /* 0x00007772410b7816 */ /* 0x000fe200000000ff */
[----:B------:R-:W-:Y:S01]  /*152c0*/  VIADD R5, R4, 0xef ;  /* 0x000000ef04057836 */ /* 0x000fe20000000000 */
[----:B------:R-:W-:Y:S02]  /*152d0*/  ULDC UR4, c[0x0][0x22c] ;  /* 0x00008b0000047ab9 */ /* 0x000fe40000000800 */
[C---:B------:R-:W-:Y:S01]  /*152e0*/  IADD3 R12, P5, R10.reuse, R2, RZ ;  /* 0x000000020a0c7210 */ /* 0x040fe20007fbe0ff */
[----:B------:R-:W-:Y:S01]  /*152f0*/  @P1 STG.E.U8 desc[UR12][R8.64], R11 ;  /* 0x0000000b08001986 */ /* 0x000fe2000c10110c */
[----:B------:R-:W-:Y:S01]  /*15300*/  ISETP.LT.AND P1, PT, R5, UR4, !P0 ;  /* 0x0000000405007c0c */ /* 0x000fe2000c721270 */
[----:B------:R-:W-:Y:S01]  /*15310*/  ULDC UR4, c[0x0][0x248] ;  /* 0x0000920000047ab9 */ /* 0x000fe20000000800 */
[C---:B------:R-:W-:Y:S01]  /*15320*/  LEA.HI.X.SX32 R13, R10.reuse, R3, 0x1, P5 ;  /* 0x000000030a0d7211 */ /* 0x040fe200028f0eff */
[----:B------:R-:W-:Y:S01]  /*15330*/  VIADD R10, R10, UR4 ;  /* 0x000000040a0a7c36 */ /* 0x000fe20008000000 */
[----:B------:R-:W-:Y:S01]  /*15340*/  PRMT R65, R65, 0x7773, RZ ;  /* 0x0000777341417816 */ /* 0x000fe200000000ff */
[----:B------:R-:W-:-:S04]  /*15350*/  ULDC UR4, c[0x0][0x248] ;  /* 0x0000920000047ab9 */ /* 0x000fc80000000800 */
[----:B------:R1:W-:Y:S01]  /*15360*/  @P4 STG.E.U8 desc[UR12][R12.64], R65 ;  /* 0x000000410c004986 */ /* 0x0003e2000c10110c */
[-C--:B0-----:R-:W-:Y:S01]  /*15370*/  IADD3 R6, P4, R10, R2.reuse, RZ ;  /* 0x000000020a067210 */ /* 0x081fe20007f9e0ff */
[----:B------:R-:W-:Y:S02]  /*15380*/  VIADD R5, R4, 0xf0 ;  /* 0x000000f004057836 */ /* 0x000fe40000000000 */
[C---:B------:R-:W-:Y:S01]  /*15390*/  VIADD R16, R10.reuse, UR4 ;  /* 0x000000040a107c36 */ /* 0x040fe20008000000 */
[----:B------:R-:W-:Y:S01]  /*153a0*/  LEA.HI.X.SX32 R7, R10, R3, 0x1, P4 ;  /* 0x000000030a077211 */ /* 0x000fe200020f0eff */
[----:B------:R-:W-:Y:S01]  /*153b0*/  ULDC UR4, c[0x0][0x22c] ;  /* 0x00008b0000047ab9 */ /* 0x000fe20000000800 */
[----:B------:R0:W2:Y:S01]  /*153c0*/  LDS.128 R8, [R0] ;  /* 0x0000000000087984 */ /* 0x0000a20000000c00 */
[----:B------:R-:W-:Y:S01]  /*153d0*/  ISETP.LT.AND P5, PT, R5, UR5, !P0 ;  /* 0x0000000505007c0c */ /* 0x000fe2000c7a1270 */
[----:B------:R-:W-:Y:S01]  /*153e0*/  VIADD R5, R4, 0xf1 ;  /* 0x000000f104057836 */ /* 0x000fe20000000000 */
[----:B------:R-:W-:Y:S01]  /*153f0*/  IADD3 R14, P4, R16, R2, RZ ;  /* 0x00000002100e7210 */ /* 0x000fe20007f9e0ff */
[----:B------:R-:W-:-:S03]  /*15400*/  ULDC UR5, c[0x0][0x22c] ;  /* 0x00008b0000057ab9 */ /* 0x000fc60000000800 */
[----:B------:R-:W-:Y:S02]  /*15410*/  LEA.HI.X.SX32 R15, R16, R3, 0x1, P4 ;  /* 0x00000003100f7211 */ /* 0x000fe400020f0eff */
[----:B------:R-:W-:Y:S01]  /*15420*/  ISETP.LT.AND P4, PT, R5, UR4, !P0 ;  /* 0x0000000405007c0c */ /* 0x000fe2000c781270 */
[----:B------:R-:W-:Y:S01]  /*15430*/  ULDC UR4, c[0x0][0x248] ;  /* 0x0000920000047ab9 */ /* 0x000fe20000000800 */
[----:B------:R-:W-:Y:S01]  /*15440*/  PRMT R17, R66, 0x7772, RZ ;  /* 0x0000777242117816 */ /* 0x000fe200000000ff */
[----:B------:R-:W-:Y:S01]  /*15450*/  VIADD R16, R16, UR4 ;  /* 0x0000000410107c36 */ /* 0x000fe20008000000 */
[----:B------:R-:W-:Y:S01]  /*15460*/  PRMT R19, R66, 0x7773, RZ ;  /* 0x0000777342137816 */ /* 0x000fe200000000ff */
[----:B------:R-:W-:Y:S01]  /*15470*/  VIADD R5, R4, 0xf2 ;  /* 0x000000f204057836 */ /* 0x000fe20000000000 */
[----:B------:R-:W-:Y:S01]  /*15480*/  ULDC UR4, c[0x0][0x248] ;  /* 0x0000920000047ab9 */ /* 0x000fe20000000800 */
[----:B------:R3:W-:Y:S01]  /*15490*/  @P6 STG.E.U8 desc[UR12][R6.64], R17 ;  /* 0x0000001106006986 */ /* 0x0007e2000c10110c */
[----:B-1----:R-:W-:-:S03]  /*154a0*/  IADD3 R12, P6, R16, R2, RZ ;  /* 0x00000002100c7210 */ /* 0x002fc60007fde0ff */
[----:B------:R1:W-:Y:S01]  /*154b0*/  @P3 STG.E.U8 desc[UR12][R14.64], R19 ;  /* 0x000000130e003986 */ /* 0x0003e2000c10110c */
[----:B------:R-:W-:Y:S01]  /*154c0*/  ISETP.LT.AND P3, PT, R5, UR5, !P0 ;  /* 0x0000000505007c0c */ /* 0x000fe2000c761270 */
[----:B------:R-:W-:Y:S01]  /*154d0*/  VIADD R5, R4, 0xf3 ;  /* 0x000000f304057836 */ /* 0x000fe20000000000 */
[C---:B------:R-:W-:Y:S01]  /*154e0*/  LEA.HI.X.SX32 R13, R16.reuse, R3, 0x1, P6 ;  /* 0x00000003100d7211 */ /* 0x040fe200030f0eff */
[----:B0-----:R-:W-:Y:S01]  /*154f0*/  VIADD R0, R16, UR4 ;  /* 0x0000000410007c36 */ /* 0x001fe20008000000 */
[----:B------:R-:W-:Y:S01]  /*15500*/  ULDC UR4, c[0x0][0x22c] ;  /* 0x00008b0000047ab9 */ /* 0x000fe20000000800 */
[----:B------:R-:W-:Y:S01]  /*15510*/  ULDC UR5, c[0x0][0x22c] ;  /* 0x00008b0000057ab9 */ /* 0x000fe20000000800 */
[C---:B---3--:R-:W-:Y:S02]  /*15520*/  PRMT R17, R67.reuse, 0x7773, RZ ;  /* 0x0000777343117816 */ /* 0x048fe400000000ff */
[----:B------:R-:W-:Y:S02]  /*15530*/  PRMT R67, R67, 0x7772, RZ ;  /* 0x0000777243437816 */ /* 0x000fe400000000ff */
[----:B------:R-:W-:-:S03]  /*15540*/  IADD3 R6, P6, R0, R2, RZ ;  /* 0x0000000200067210 */ /* 0x000fc60007fde0ff */
[----:B------:R0:W-:Y:S01]  /*15550*/  @P2 STG.E.U8 desc[UR12][R12.64], R67 ;  /* 0x000000430c002986 */ /* 0x0001e2000c10110c */
[----:B------:R-:W-:Y:S01]  /*15560*/  ISETP.LT.AND P2, PT, R5, UR4, !P0 ;  /* 0x0000000405007c0c */ /* 0x000fe2000c741270 */
[----:B------:R-:W-:Y:S02]  /*15570*/  ULDC UR4, c[0x0][0x248] ;  /* 0x0000920000047ab9 */ /* 0x000fe40000000800 */
[C---:B------:R-:W-:Y:S01]  /*15580*/  VIADD R5, R0.reuse, UR4 ;  /* 0x0000000400057c36 */ /* 0x040fe20008000000 */
[-C--:B------:R-:W-:Y:S01]  /*15590*/  LEA.HI.X.SX32 R7, R0, R3.reuse, 0x1, P6 ;  /* 0x0000000300077211 */ /* 0x080fe200030f0eff */
[----:B------:R-:W-:Y:S01]  /*155a0*/  VIADD R0, R4, 0xf4 ;  /* 0x000000f404007836 */ /* 0x000fe20000000000 */
[----:B------:R-:W-:Y:S02]  /*155b0*/  ULDC UR4, c[0x0][0x248] ;  /* 0x0000920000047ab9 */ /* 0x000fe40000000800 */
[CC--:B-1----:R-:W-:Y:S01]  /*155c0*/  IADD3 R14, P6, R5.reuse, R2.reuse, RZ ;  /* 0x00000002050e7210 */ /* 0x0c2fe20007fde0ff */
[----:B------:R1:W-:Y:S01]  /*155d0*/  @P1 STG.E.U8 desc[UR12][R6.64], R17 ;  /* 0x0000001106001986 */ /* 0x0003e2000c10110c */
[C---:B------:R-:W-:Y:S01]  /*155e0*/  VIADD R16, R5.reuse, UR4 ;  /* 0x0000000405107c36 */ /* 0x040fe20008000000 */
[----:B------:R-:W-:Y:S01]  /*155f0*/  ISETP.LT.AND P1, PT, R0, UR5, !P0 ;  /* 0x0000000500007c0c */ /* 0x000fe2000c721270 */
[----:B------:R-:W-:Y:S01]  /*15600*/  VIADD R0, R4, 0xf5 ;  /* 0x000000f504007836 */ /* 0x000fe20000000000 */
[----:B------:R-:W-:Y:S01]  /*15610*/  LEA.HI.X.SX32 R15, R5, R3, 0x1, P6 ;  /* 0x00000003050f7211 */ /* 0x000fe200030f0eff */
[----:B------:R-:W-:Y:S01]  /*15620*/  ULDC UR4, c[0x0][0x22c] ;  /* 0x00008b0000047ab9 */ /* 0x000fe20000000800 */
[----:B--2---:R-:W-:Y:S01]  /*15630*/  PRMT R19, R8, 0x7770, RZ ;  /* 0x0000777008137816 */ /* 0x004fe200000000ff */
[----:B------:R-:W-:Y:S01]  /*15640*/  ULDC UR5, c[0x0][0x22c] ;  /* 0x00008b0000057ab9 */ /* 0x000fe20000000800 */
[----:B0-----:R-:W-:-:S03]  /*15650*/  IADD3 R12, P6, R16, R2, RZ ;  /* 0x00000002100c7210 */ /* 0x001fc60007fde0ff */
[----:B------:R0:W-:Y:S01]  /*15660*/  @P5 STG.E.U8 desc[UR12][R14.64], R19 ;  /* 0x000000130e005986 */ /* 0x0001e2000c10110c */
[----:B------:R-:W-:Y:S01]  /*15670*/  ISETP.LT.AND P5, PT, R0, UR4, !P0 ;  /* 0x0000000400007c0c */ /* 0x000fe2000c7a1270 */
[----:B------:R-:W-:Y:S01]  /*15680*/  ULDC UR4, c[0x0][0x248] ;  /* 0x0000920000047ab9 */ /* 0x000fe20000000800 */
[CC--:B------:R-:W-:Y:S01]  /*15690*/  LEA.HI.X.SX32 R13, R16.reuse, R3.reuse, 0x1, P6 ;  /* 0x00000003100d7211 */ /* 0x0c0fe200030f0eff */
[----:B------:R-:W-:Y:S01]  /*156a0*/  VIADD R16, R16, UR4 ;  /* 0x0000000410107c36 */ /* 0x000fe20008000000 */
[----:B-1----:R-:W-:Y:S01]  /*156b0*/  PRMT R17, R8, 0x7771, RZ ;  /* 0x0000777108117816 */ /* 0x002fe200000000ff */
[----:B------:R-:W-:Y:S01]  /*156c0*/  VIADD R0, R4, 0xf6 ;  /* 0x000000f604007836 */ /* 0x000fe20000000000 */
[----:B------:R-:W-:Y:S02]  /*156d0*/  ULDC UR4, c[0x0][0x248] ;  /* 0x0000920000047ab9 */ /* 0x000fe40000000800 */
[CC--:B------:R-:W-:Y:S01]  /*156e0*/  IADD3 R6, P6, R16.reuse, R2.reuse, RZ ;  /* 0x0000000210067210 */ /* 0x0c0fe20007fde0ff */
[----:B------:R1:W-:Y:S01]  /*156f0*/  @P4 STG.E.U8 desc[UR12][R12.64], R17 ;  /* 0x000000110c004986 */ /* 0x0003e2000c10110c */
[----:B------:R-:W-:Y:S01]  /*15700*/  VIADD R5, R16, UR4 ;  /* 0x0000000410057c36 */ /* 0x000fe20008000000 */
[----:B------:R-:W-:Y:S01]  /*15710*/  ISETP.LT.AND P4, PT, R0, UR5, !P0 ;  /* 0x0000000500007c0c */ /* 0x000fe2000c781270 */
[----:B------:R-:W-:Y:S01]  /*15720*/  VIADD R0, R4, 0xf7 ;  /* 0x000000f704007836 */ /* 0x000fe20000000000 */
[----:B------:R-:W-:Y:S01]  /*15730*/  LEA.HI.X.SX32 R7, R16, R3, 0x1, P6 ;  /* 0x0000000310077211 */ /* 0x000fe200030f0eff */
[----:B------:R-:W-:Y:S01]  /*15740*/  ULDC UR4, c[0x0][0x22c] ;  /* 0x00008b0000047ab9 */ /* 0x000fe20000000800 */
[----:B0-----:R-:W-:Y:S01]  /*15750*/  PRMT R19, R9, 0x7770, RZ ;  /* 0x0000777009137816 */ /* 0x001fe200000000ff */
[----:B------:R-:W-:Y:S01]  /*15760*/  ULDC UR5, c[0x0][0x22c] ;  /* 0x00008b0000057ab9 */ /* 0x000fe20000000800 */
[----:B------:R-:W-:-:S03]  /*15770*/  IADD3 R14, P6, R5, R2, RZ ;  /* 0x00000002050e7210 */ /* 0x000fc60007fde0ff */
        /* <DEDUP_REMOVED lines=10> */
[C---:B------:R-:W-:Y:S01]  /*15820*/  VIADD R16, R5.reuse, UR4 ;  /* 0x0000000405107c36 */ /* 0x040fe20008000000 */
        /* <DEDUP_REMOVED lines=28> */
[C---:B------:R-:W-:Y:S01]  /*159f0*/  LEA.HI.X.SX32 R13, R5.reuse, R3, 0x1, P6 ;  /* 0x00000003050d7211 */ /* 0x040fe200030f0eff */
[----:B------:R-:W-:Y:S01]  /*15a00*/  VIADD R5, R5, UR4 ;  /* 0x0000000405057c36 */ /* 0x000fe20008000000 */
[----:B-1----:R-:W-:Y:S01]  /*15a10*/  PRMT R17, R11, 0x7771, RZ ;  /* 0x000077710b117816 */ /* 0x002fe200000000ff */
[----:B------:R-:W-:Y:S01]  /*15a20*/  VIADD R0, R4, 0xfc ;  /* 0x000000fc04007836 */ /* 0x000fe20000000000 */
[----:B------:R-:W-:Y:S02]  /*15a30*/  ULDC UR4, c[0x0][0x248] ;  /* 0x0000920000047ab9 */ /* 0x000fe40000000800 */
[C---:B------:R-:W-:Y:S01]  /*15a40*/  IADD3 R6, P6, R5.reuse, R2, RZ ;  /* 0x0000000205067210 */ /* 0x040fe20007fde0ff */
[----:B------:R1:W-:Y:S01]  /*15a50*/  @P3 STG.E.U8 desc[UR12][R12.64], R17 ;  /* 0x000000110c003986 */ /* 0x0003e2000c10110c */
[----:B------:R-:W-:Y:S01]  /*15a60*/  VIADD R16, R5, UR4 ;  /* 0x0000000405107c36 */ /* 0x000fe20008000000 */
[----:B------:R-:W-:-:S02]  /*15a70*/  ISETP.LT.AND P3, PT, R0, UR5, !P0 ;  /* 0x0000000500007c0c */ /* 0x000fc4000c761270 */
[-C--:B------:R-:W-:Y:S01]  /*15a80*/  LEA.HI.X.SX32 R7, R5, R3.reuse, 0x1, P6 ;  /* 0x0000000305077211 */ /* 0x080fe200030f0eff */
[----:B------:R-:W-:Y:S01]  /*15a90*/  VIADD R0, R4, 0xfd ;  /* 0x000000fd04007836 */ /* 0x000fe20000000000 */
[----:B------:R-:W-:Y:S01]  /*15aa0*/  PRMT R5, R8, 0x7772, RZ ;  /* 0x0000777208057816 */ /* 0x000fe200000000ff */
[----:B------:R-:W-:Y:S01]  /*15ab0*/  ULDC UR4, c[0x0][0x22c] ;  /* 0x00008b0000047ab9 */ /* 0x000fe20000000800 */
[----:B0-----:R-:W-:Y:S01]  /*15ac0*/  IADD3 R14, P6, R16, R2, RZ ;  /* 0x00000002100e7210 */ /* 0x001fe20007fde0ff */
[----:B------:R-:W-:Y:S02]  /*15ad0*/  ULDC UR5, c[0x0][0x248] ;  /* 0x0000920000057ab9 */ /* 0x000fe40000000800 */
[----:B------:R0:W-:Y:S01]  /*15ae0*/  @P2 STG.E.U8 desc[UR12][R6.64], R5 ;  /* 0x0000000506002986 */ /* 0x0001e2000c10110c */
[----:B------:R-:W-:Y:S01]  /*15af0*/  ISETP.LT.AND P2, PT, R0, UR4, !P0 ;  /* 0x0000000400007c0c */ /* 0x000fe2000c741270 */
[----:B------:R-:W-:Y:S01]  /*15b00*/  ULDC UR4, c[0x0][0x248] ;  /* 0x0000920000047ab9 */ /* 0x000fe20000000800 */
[C---:B------:R-:W-:Y:S01]  /*15b10*/  LEA.HI.X.SX32 R15, R16.reuse, R3, 0x1, P6 ;  /* 0x00000003100f7211 */ /* 0x040fe200030f0eff */
[----:B------:R-:W-:Y:S01]  /*15b20*/  VIADD R16, R16, UR4 ;  /* 0x0000000410107c36 */ /* 0x000fe20008000000 */
[----:B------:R-:W-:Y:S01]  /*15b30*/  ULDC UR4, c[0x0][0x248] ;  /* 0x0000920000047ab9 */ /* 0x000fe20000000800 */
[----:B------:R-:W-:-:S02]  /*15b40*/  PRMT R19, R8, 0x7773, RZ ;  /* 0x0000777308137816 */ /* 0x000fc400000000ff */
[----:B-1----:R-:W-:Y:S01]  /*15b50*/  VIADD R13, R16, UR4 ;  /* 0x00000004100d7c36 */ /* 0x002fe20008000000 */
[----:B------:R-:W-:Y:S01]  /*15b60*/  ULDC UR4, c[0x0][0x248] ;  /* 0x0000920000047ab9 */ /* 0x000fe20000000800 */
[C---:B------:R-:W-:Y:S02]  /*15b70*/  VIADD R8, R4.reuse, 0xfe ;  /* 0x000000fe04087836 */ /* 0x040fe40000000000 */
[----:B------:R-:W-:Y:S01]  /*15b80*/  VIADD R17, R13, UR4 ;  /* 0x000000040d117c36 */ /* 0x000fe20008000000 */
[----:B------:R1:W-:Y:S01]  /*15b90*/  @P1 STG.E.U8 desc[UR12][R14.64], R19 ;  /* 0x000000130e001986 */ /* 0x0003e2000c10110c */
[----:B------:R-:W-:Y:S01]  /*15ba0*/  VIADD R0, R4, 0xff ;  /* 0x000000ff04007836 */ /* 0x000fe20000000000 */
[----:B------:R-:W-:Y:S01]  /*15bb0*/  IADD3 R4, P1, R16, R2, RZ ;  /* 0x0000000210047210 */ /* 0x000fe20007f3e0ff */
[----:B------:R-:W-:-:S03]  /*15bc0*/  ULDC UR4, c[0x0][0x248] ;  /* 0x0000920000047ab9 */ /* 0x000fc60000000800 */
[-C--:B0-----:R-:W-:Y:S02]  /*15bd0*/  LEA.HI.X.SX32 R5, R16, R3.reuse, 0x1, P1 ;  /* 0x0000000310057211 */ /* 0x081fe400008f0eff */
[-C--:B------:R-:W-:Y:S01]  /*15be0*/  IADD3 R6, P1, R13, R2.reuse, RZ ;  /* 0x000000020d067210 */ /* 0x080fe20007f3e0ff */
[C---:B-1----:R-:W-:Y:S01]  /*15bf0*/  VIADD R15, R17.reuse, UR5 ;  /* 0x00000005110f7c36 */ /* 0x042fe20008000000 */
[----:B------:R-:W-:Y:S01]  /*15c00*/  IADD3 R12, P6, R17, R2, RZ ;  /* 0x00000002110c7210 */ /* 0x000fe20007fde0ff */
[----:B------:R-:W-:Y:S02]  /*15c10*/  ULDC UR5, c[0x0][0x248] ;  /* 0x0000920000057ab9 */ /* 0x000fe40000000800 */
[----:B------:R-:W-:Y:S01]  /*15c20*/  VIADD R18, R15, UR4 ;  /* 0x000000040f127c36 */ /* 0x000fe20008000000 */
[-C--:B------:R-:W-:Y:S01]  /*15c30*/  LEA.HI.X.SX32 R7, R13, R3.reuse, 0x1, P1 ;  /* 0x000000030d077211 */ /* 0x080fe200008f0eff */
[----:B------:R-:W-:Y:S01]  /*15c40*/  ULDC UR4, c[0x0][0x22c] ;  /* 0x00008b0000047ab9 */ /* 0x000fe20000000800 */
[----:B------:R-:W-:-:S02]  /*15c50*/  LEA.HI.X.SX32 R13, R17, R3, 0x1, P6 ;  /* 0x00000003110d7211 */ /* 0x000fc400030f0eff */
[CC--:B------:R-:W-:Y:S01]  /*15c60*/  IADD3 R16, P1, R18.reuse, R2.reuse, RZ ;  /* 0x0000000212107210 */ /* 0x0c0fe20007f3e0ff */
[C---:B------:R-:W-:Y:S01]  /*15c70*/  VIADD R19, R18.reuse, UR5 ;  /* 0x0000000512137c36 */ /* 0x040fe20008000000 */
[C---:B------:R-:W-:Y:S02]  /*15c80*/  IADD3 R14, P6, R15.reuse, R2, RZ ;  /* 0x000000020f0e7210 */ /* 0x040fe40007fde0ff */
[-C--:B------:R-:W-:Y:S02]  /*15c90*/  LEA.HI.X.SX32 R17, R18, R3.reuse, 0x1, P1 ;  /* 0x0000000312117211 */ /* 0x080fe400008f0eff */
[----:B------:R-:W-:Y:S02]  /*15ca0*/  ISETP.LT.AND P1, PT, R8, UR6, !P0 ;  /* 0x0000000608007c0c */ /* 0x000fe4000c721270 */
[----:B------:R-:W-:Y:S02]  /*15cb0*/  LEA.HI.X.SX32 R15, R15, R3, 0x1, P6 ;  /* 0x000000030f0f7211 */ /* 0x000fe400030f0eff */
[----:B------:R-:W-:-:S02]  /*15cc0*/  ISETP.LT.AND P0, PT, R0, UR4, !P0 ;  /* 0x0000000400007c0c */ /* 0x000fc4000c701270 */
[----:B------:R-:W-:Y:S02]  /*15cd0*/  IADD3 R2, P6, R19, R2, RZ ;  /* 0x0000000213027210 */ /* 0x000fe40007fde0ff */
[C---:B------:R-:W-:Y:S02]  /*15ce0*/  PRMT R25, R9.reuse, 0x7772, RZ ;  /* 0x0000777209197816 */ /* 0x040fe400000000ff */
[----:B------:R-:W-:Y:S02]  /*15cf0*/  PRMT R23, R9, 0x7773, RZ ;  /* 0x0000777309177816 */ /* 0x000fe400000000ff */
[----:B------:R-:W-:Y:S02]  /*15d00*/  LEA.HI.X.SX32 R3, R19, R3, 0x1, P6 ;  /* 0x0000000313037211 */ /* 0x000fe400030f0eff */
[C---:B------:R-:W-:Y:S02]  /*15d10*/  PRMT R21, R10.reuse, 0x7772, RZ ;  /* 0x000077720a157816 */ /* 0x040fe400000000ff */
[----:B------:R-:W-:-:S02]  /*15d20*/  PRMT R19, R10, 0x7773, RZ ;  /* 0x000077730a137816 */ /* 0x000fc400000000ff */
[C---:B------:R-:W-:Y:S01]  /*15d30*/  PRMT R9, R11.reuse, 0x7773, RZ ;  /* 0x000077730b097816 */ /* 0x040fe200000000ff */
[----:B------:R0:W-:Y:S01]  /*15d40*/  @P5 STG.E.U8 desc[UR12][R4.64], R25 ;  /* 0x0000001904005986 */ /* 0x0001e2000c10110c */
[----:B------:R-:W-:-:S03]  /*15d50*/  PRMT R11, R11, 0x7772, RZ ;  /* 0x000077720b0b7816 */ /* 0x000fc600000000ff */
[----:B------:R0:W-:Y:S04]  /*15d60*/  @P4 STG.E.U8 desc[UR12][R6.64], R23 ;  /* 0x0000001706004986 */ /* 0x0001e8000c10110c */
[----:B------:R0:W-:Y:S04]  /*15d70*/  @P3 STG.E.U8 desc[UR12][R12.64], R21 ;  /* 0x000000150c003986 */ /* 0x0001e8000c10110c */
[----:B------:R0:W-:Y:S04]  /*15d80*/  @P2 STG.E.U8 desc[UR12][R14.64], R19 ;  /* 0x000000130e002986 */ /* 0x0001e8000c10110c */
[----:B------:R0:W-:Y:S01]  /*15d90*/  @P1 STG.E.U8 desc[UR12][R16.64], R11 ;  /* 0x0000000b10001986 */ /* 0x0001e2000c10110c */
[----:B------:R-:W-:Y:S05]  /*15da0*/  @!P0 EXIT ;  /* 0x000000000000894d */ /* 0x000fea0003800000 */
[----:B------:R-:W-:Y:S01]  /*15db0*/  STG.E.U8 desc[UR12][R2.64], R9 ;  /* 0x0000000902007986 */ /* 0x000fe2000c10110c */
[----:B------:R-:W-:Y:S05]  /*15dc0*/  EXIT ;  /* 0x000000000000794d */ /* 0x000fea0003800000 */
.L_x_2:
[----:B------:R-:W-:-:S00]  /*15dd0*/  BRA `(.L_x_2) ;  /* 0xfffffffc00fc7947 */ /* 0x000fc0000383ffff */
[----:B------:R-:W-:-:S00]  /*15de0*/  NOP ;  /* 0x0000000000007918 */ /* 0x000fc00000000000 */
        /* <DEDUP_REMOVED lines=9> */
.L_x_3:


//--------------------- .nv.shared.matmul_kernel  --------------------------
	.section	.nv.shared.matmul_kernel,"aw",@nobits
	.sectionflags	@""
	.align	16
	.zero		1024


//--------------------- .nv.shared.reserved.0     --------------------------
	.section	.nv.shared.reserved.0,"aw",@nobits
	.weak		__nv_reservedSMEM_offset_0_alias
	.size		__nv_reservedSMEM_offset_0_alias, 0, 0
	.other		__nv_reservedSMEM_offset_0_alias,@"STO_CUDA_RESERVED_SHARED STV_DEFAULT"
__nv_reservedSMEM_offset_0_alias:
	.zero		0


//--------------------- .nv.constant0.matmul_kernel --------------------------
	.section	.nv.constant0.matmul_kernel,"a",@progbits
	.sectionflags	@""
	.align	4
.nv.constant0.matmul_kernel:
	.zero		608


//--------------------- SYMBOLS --------------------------

	.type		.nv.reservedSmem.offset0,@object
	.size		.nv.reservedSmem.offset0,0x4
